// auto-generated by cutlass_sweep.epilogue — config: {"arch": "sm_90", "cluster_m": 2, "cluster_n": 1, "dtype": "e4m3", "fusion": "relu", "tile_k": 64, "tile_m": 128, "tile_n": 128}
#include "cutlass/cutlass.h"
#include "cutlass/gemm/collective/collective_builder.hpp"
#include "cutlass/gemm/device/gemm_universal_adapter.h"
#include "cutlass/gemm/kernel/gemm_universal.hpp"
#include "cutlass/epilogue/collective/collective_builder.hpp"
#include "cutlass/epilogue/fusion/operations.hpp"
#include "cutlass/epilogue/thread/activation.h"

using Elem = cutlass::float_e4m3_t;
using Acc  = float;
using TileShape    = cute::Shape<cute::_128, cute::_128, cute::_64>;
using ClusterShape = cute::Shape<cute::_2, cute::_1, cute::_1>;
using FusionOp     = cutlass::epilogue::fusion::LinCombEltAct<cutlass::epilogue::thread::ReLU, Elem, Acc>;

using CollectiveEpilogue = typename cutlass::epilogue::collective::CollectiveBuilder<
    cutlass::arch::Sm90, cutlass::arch::OpClassTensorOp,
    TileShape, ClusterShape,
    cutlass::epilogue::collective::EpilogueTileAuto,
    Acc, Acc,
    Elem, cutlass::layout::RowMajor, 128 / cutlass::sizeof_bits<Elem>::value,
    Elem, cutlass::layout::RowMajor, 128 / cutlass::sizeof_bits<Elem>::value,
    cutlass::epilogue::TmaWarpSpecializedCooperative,
    FusionOp
  >::CollectiveOp;

using CollectiveMainloop = typename cutlass::gemm::collective::CollectiveBuilder<
    cutlass::arch::Sm90, cutlass::arch::OpClassTensorOp,
    Elem, cutlass::layout::RowMajor, 128 / cutlass::sizeof_bits<Elem>::value,
    Elem, cutlass::layout::ColumnMajor, 128 / cutlass::sizeof_bits<Elem>::value,
    Acc,
    TileShape, ClusterShape,
    cutlass::gemm::collective::StageCountAutoCarveout<
        static_cast<int>(sizeof(typename CollectiveEpilogue::SharedStorage))>,
    cutlass::gemm::KernelTmaWarpSpecializedCooperative
  >::CollectiveOp;

using GemmKernel = cutlass::gemm::kernel::GemmUniversal<
    cute::Shape<int,int,int,int>, CollectiveMainloop, CollectiveEpilogue>;
using Gemm = cutlass::gemm::device::GemmUniversalAdapter<GemmKernel>;

auto* _anchor = &cutlass::device_kernel<GemmKernel>;


// ===== COMPILED SASS (sm_90a) =====

	.target	sm_90a

	.elftype	@"ET_EXEC"


//--------------------- .note.nv.tkinfo           --------------------------
	.section	.note.nv.tkinfo,"",@"SHT_NOTE"
	.sectionflags	@"SHF_NOTE_NV_TKINFO"
	.tkinfo
        /*0018*/ 	.word	0x00000002
        /*0030*/ 	.string	""
        /*0030*/ 	.string	"ptxas"
        /*0030*/ 	.string	"Cuda compilation tools, release 13.0, V13.0.88"
        /*0030*/ 	.string	"Build cuda_13.0.r13.0/compiler.36424714_0"
        /*0030*/ 	.string	"-arch sm_90a -m 64 "



//--------------------- .note.nv.cuinfo           --------------------------
	.section	.note.nv.cuinfo,"",@"SHT_NOTE"
	.sectionflags	@"SHF_NOTE_NV_CUINFO"
        /*0018*/ 	.short	0x0002
        /*001a*/ 	.short	0x005a
        /*001c*/ 	.short	0x0082
	.zero		2


//--------------------- .nv.info                  --------------------------
	.section	.nv.info,"",@"SHT_CUDA_INFO"
	.align	4


	//----- nvinfo : EIATTR_REGCOUNT
	.align		4
        /*0000*/ 	.byte	0x04, 0x2f
        /*0002*/ 	.short	(.L_16 - .L_15)
	.align		4
.L_15:
        /*0004*/ 	.word	index@(_ZN7cutlass13device_kernelINS_4gemm6kernel13GemmUniversalIN4cute5tupleIJiiiiEEENS1_10collective13CollectiveMmaINS1_37MainloopSm90TmaGmmaWarpSpecializedFP8ILi12ENS5_IJNS4_1CILi2EEENSA_ILi1EEESC_EEENS1_35KernelTmaWarpSpecializedCooperativeEEENS5_IJNSA_ILi128EEESG_NSA_ILi64EEEEEENS_12float_e4m3_tENS5_IJlSC_lEEESJ_SK_NS4_8TiledMMAINS4_8MMA_AtomIJNS4_4SM904GMMA31MMA_64x128x32_F32E4M3E4M3_SS_TNILNSO_7ScaleInE1ELSQ_1EEEEEENS4_6LayoutISD_NS5_IJSC_NSA_ILi0EEESU_EEEEENS5_IJNS4_10UnderscoreESX_SX_EEEEENS4_13SM90_TMA_LOADENS4_14ComposedLayoutINS4_7SwizzleILi2ELi4ELi3EEENS4_18smem_ptr_flag_bitsILi8EEENST_INS5_IJNSA_ILi8EEESH_EEENS5_IJSH_SC_EEEEEEEvNS4_8identityENS4_23SM90_TMA_LOAD_MULTICASTES1A_vS1B_EENS_8epilogue10collective18CollectiveEpilogueINS1E_22Sm90TmaWarpSpecializedILi4ELi2ELi16ELb0ELb0EEEJSI_NS5_IJSG_NSA_ILi32EEEEEESJ_SK_SJ_SK_NS1E_6fusion15FusionCallbacksIS1I_NS1L_13LinCombEltActINS1E_6thread4ReLuESJ_fSJ_fLNS_15FloatRoundStyleE2EEESI_S1K_JEEES10_NS11_INS12_ILi1ELi4ELi3EEES15_NST_INS5_IJS16_S1J_EEENS5_IJS1J_SC_EEEEEEENS4_39AutoVectorizingCopyWithAssumedAlignmentILi128EEENS4_14SM90_TMA_STOREES1X_S1Z_NS4_9Copy_AtomIJNS4_17SM90_U32x4_STSM_NENS_6half_tEEEEvEEEvvEEEEvNT_6ParamsE)
        /*0008*/ 	.word	0x000000a8


	//----- nvinfo : EIATTR_FRAME_SIZE
	.align		4
.L_16:
        /*000c*/ 	.byte	0x04, 0x11
        /*000e*/ 	.short	(.L_18 - .L_17)
	.align		4
.L_17:
        /*0010*/ 	.word	index@(_ZN7cutlass13device_kernelINS_4gemm6kernel13GemmUniversalIN4cute5tupleIJiiiiEEENS1_10collective13CollectiveMmaINS1_37MainloopSm90TmaGmmaWarpSpecializedFP8ILi12ENS5_IJNS4_1CILi2EEENSA_ILi1EEESC_EEENS1_35KernelTmaWarpSpecializedCooperativeEEENS5_IJNSA_ILi128EEESG_NSA_ILi64EEEEEENS_12float_e4m3_tENS5_IJlSC_lEEESJ_SK_NS4_8TiledMMAINS4_8MMA_AtomIJNS4_4SM904GMMA31MMA_64x128x32_F32E4M3E4M3_SS_TNILNSO_7ScaleInE1ELSQ_1EEEEEENS4_6LayoutISD_NS5_IJSC_NSA_ILi0EEESU_EEEEENS5_IJNS4_10UnderscoreESX_SX_EEEEENS4_13SM90_TMA_LOADENS4_14ComposedLayoutINS4_7SwizzleILi2ELi4ELi3EEENS4_18smem_ptr_flag_bitsILi8EEENST_INS5_IJNSA_ILi8EEESH_EEENS5_IJSH_SC_EEEEEEEvNS4_8identityENS4_23SM90_TMA_LOAD_MULTICASTES1A_vS1B_EENS_8epilogue10collective18CollectiveEpilogueINS1E_22Sm90TmaWarpSpecializedILi4ELi2ELi16ELb0ELb0EEEJSI_NS5_IJSG_NSA_ILi32EEEEEESJ_SK_SJ_SK_NS1E_6fusion15FusionCallbacksIS1I_NS1L_13LinCombEltActINS1E_6thread4ReLuESJ_fSJ_fLNS_15FloatRoundStyleE2EEESI_S1K_JEEES10_NS11_INS12_ILi1ELi4ELi3EEES15_NST_INS5_IJS16_S1J_EEENS5_IJS1J_SC_EEEEEEENS4_39AutoVectorizingCopyWithAssumedAlignmentILi128EEENS4_14SM90_TMA_STOREES1X_S1Z_NS4_9Copy_AtomIJNS4_17SM90_U32x4_STSM_NENS_6half_tEEEEvEEEvvEEEEvNT_6ParamsE)
        /*0014*/ 	.word	0x00000000


	//----- nvinfo : EIATTR_MIN_STACK_SIZE
	.align		4
.L_18:
        /*0018*/ 	.byte	0x04, 0x12
        /*001a*/ 	.short	(.L_20 - .L_19)
	.align		4
.L_19:
        /*001c*/ 	.word	index@(_ZN7cutlass13device_kernelINS_4gemm6kernel13GemmUniversalIN4cute5tupleIJiiiiEEENS1_10collective13CollectiveMmaINS1_37MainloopSm90TmaGmmaWarpSpecializedFP8ILi12ENS5_IJNS4_1CILi2EEENSA_ILi1EEESC_EEENS1_35KernelTmaWarpSpecializedCooperativeEEENS5_IJNSA_ILi128EEESG_NSA_ILi64EEEEEENS_12float_e4m3_tENS5_IJlSC_lEEESJ_SK_NS4_8TiledMMAINS4_8MMA_AtomIJNS4_4SM904GMMA31MMA_64x128x32_F32E4M3E4M3_SS_TNILNSO_7ScaleInE1ELSQ_1EEEEEENS4_6LayoutISD_NS5_IJSC_NSA_ILi0EEESU_EEEEENS5_IJNS4_10UnderscoreESX_SX_EEEEENS4_13SM90_TMA_LOADENS4_14ComposedLayoutINS4_7SwizzleILi2ELi4ELi3EEENS4_18smem_ptr_flag_bitsILi8EEENST_INS5_IJNSA_ILi8EEESH_EEENS5_IJSH_SC_EEEEEEEvNS4_8identityENS4_23SM90_TMA_LOAD_MULTICASTES1A_vS1B_EENS_8epilogue10collective18CollectiveEpilogueINS1E_22Sm90TmaWarpSpecializedILi4ELi2ELi16ELb0ELb0EEEJSI_NS5_IJSG_NSA_ILi32EEEEEESJ_SK_SJ_SK_NS1E_6fusion15FusionCallbacksIS1I_NS1L_13LinCombEltActINS1E_6thread4ReLuESJ_fSJ_fLNS_15FloatRoundStyleE2EEESI_S1K_JEEES10_NS11_INS12_ILi1ELi4ELi3EEES15_NST_INS5_IJS16_S1J_EEENS5_IJS1J_SC_EEEEEEENS4_39AutoVectorizingCopyWithAssumedAlignmentILi128EEENS4_14SM90_TMA_STOREES1X_S1Z_NS4_9Copy_AtomIJNS4_17SM90_U32x4_STSM_NENS_6half_tEEEEvEEEvvEEEEvNT_6ParamsE)
        /*0020*/ 	.word	0x00000000
.L_20:


//--------------------- .nv.compat                --------------------------
	.section	.nv.compat,"",@"SHT_CUDA_COMPAT_INFO"
	.align	4
        /*0000*/ 	.byte	0x02, 0x09, 0x01, 0x00, 0x02, 0x02, 0x04, 0x00, 0x02, 0x05, 0x05, 0x00, 0x03, 0x07, 0x01, 0x01
        /*0010*/ 	.byte	0x02, 0x03, 0x01, 0x00, 0x02, 0x06, 0x01, 0x00, 0x04, 0x0b, 0x08, 0x00, 0x00, 0x00, 0x00, 0x00
        /*0020*/ 	.byte	0x00, 0x00, 0x00, 0x00


//--------------------- .nv.info._ZN7cutlass13device_kernelINS_4gemm6kernel13GemmUniversalIN4cute5tupleIJiiiiEEENS1_10collective13CollectiveMmaINS1_37MainloopSm90TmaGmmaWarpSpecializedFP8ILi12ENS5_IJNS4_1CILi2EEENSA_ILi1EEESC_EEENS1_35KernelTmaWarpSpecializedCooperativeEEENS5_IJNSA_ILi128EEESG_NSA_ILi64EEEEEENS_12float_e4m3_tENS5_IJlSC_lEEESJ_SK_NS4_8TiledMMAINS4_8MMA_AtomIJNS4_4SM904GMMA31MMA_64x128x32_F32E4M3E4M3_SS_TNILNSO_7ScaleInE1ELSQ_1EEEEEENS4_6LayoutISD_NS5_IJSC_NSA_ILi0EEESU_EEEEENS5_IJNS4_10UnderscoreESX_SX_EEEEENS4_13SM90_TMA_LOADENS4_14ComposedLayoutINS4_7SwizzleILi2ELi4ELi3EEENS4_18smem_ptr_flag_bitsILi8EEENST_INS5_IJNSA_ILi8EEESH_EEENS5_IJSH_SC_EEEEEEEvNS4_8identityENS4_23SM90_TMA_LOAD_MULTICASTES1A_vS1B_EENS_8epilogue10collective18CollectiveEpilogueINS1E_22Sm90TmaWarpSpecializedILi4ELi2ELi16ELb0ELb0EEEJSI_NS5_IJSG_NSA_ILi32EEEEEESJ_SK_SJ_SK_NS1E_6fusion15FusionCallbacksIS1I_NS1L_13LinCombEltActINS1E_6thread4ReLuESJ_fSJ_fLNS_15FloatRoundStyleE2EEESI_S1K_JEEES10_NS11_INS12_ILi1ELi4ELi3EEES15_NST_INS5_IJS16_S1J_EEENS5_IJS1J_SC_EEEEEEENS4_39AutoVectorizingCopyWithAssumedAlignmentILi128EEENS4_14SM90_TMA_STOREES1X_S1Z_NS4_9Copy_AtomIJNS4_17SM90_U32x4_STSM_NENS_6half_tEEEEvEEEvvEEEEvNT_6ParamsE --------------------------
	.section	.nv.info._ZN7cutlass13device_kernelINS_4gemm6kernel13GemmUniversalIN4cute5tupleIJiiiiEEENS1_10collective13CollectiveMmaINS1_37MainloopSm90TmaGmmaWarpSpecializedFP8ILi12ENS5_IJNS4_1CILi2EEENSA_ILi1EEESC_EEENS1_35KernelTmaWarpSpecializedCooperativeEEENS5_IJNSA_ILi128EEESG_NSA_ILi64EEEEEENS_12float_e4m3_tENS5_IJlSC_lEEESJ_SK_NS4_8TiledMMAINS4_8MMA_AtomIJNS4_4SM904GMMA31MMA_64x128x32_F32E4M3E4M3_SS_TNILNSO_7ScaleInE1ELSQ_1EEEEEENS4_6LayoutISD_NS5_IJSC_NSA_ILi0EEESU_EEEEENS5_IJNS4_10UnderscoreESX_SX_EEEEENS4_13SM90_TMA_LOADENS4_14ComposedLayoutINS4_7SwizzleILi2ELi4ELi3EEENS4_18smem_ptr_flag_bitsILi8EEENST_INS5_IJNSA_ILi8EEESH_EEENS5_IJSH_SC_EEEEEEEvNS4_8identityENS4_23SM90_TMA_LOAD_MULTICASTES1A_vS1B_EENS_8epilogue10collective18CollectiveEpilogueINS1E_22Sm90TmaWarpSpecializedILi4ELi2ELi16ELb0ELb0EEEJSI_NS5_IJSG_NSA_ILi32EEEEEESJ_SK_SJ_SK_NS1E_6fusion15FusionCallbacksIS1I_NS1L_13LinCombEltActINS1E_6thread4ReLuESJ_fSJ_fLNS_15FloatRoundStyleE2EEESI_S1K_JEEES10_NS11_INS12_ILi1ELi4ELi3EEES15_NST_INS5_IJS16_S1J_EEENS5_IJS1J_SC_EEEEEEENS4_39AutoVectorizingCopyWithAssumedAlignmentILi128EEENS4_14SM90_TMA_STOREES1X_S1Z_NS4_9Copy_AtomIJNS4_17SM90_U32x4_STSM_NENS_6half_tEEEEvEEEvvEEEEvNT_6ParamsE,"",@"SHT_CUDA_INFO"
	.sectionflags	@""
	.align	4


	//----- nvinfo : EIATTR_CUDA_API_VERSION
	.align		4
        /*0000*/ 	.byte	0x04, 0x37
        /*0002*/ 	.short	(.L_22 - .L_21)
.L_21:
        /*0004*/ 	.word	0x00000082


	//----- nvinfo : EIATTR_KPARAM_INFO
	.align		4
.L_22:
        /*0008*/ 	.byte	0x04, 0x17
        /*000a*/ 	.short	(.L_24 - .L_23)
.L_23:
        /*000c*/ 	.word	0x00000000
        /*0010*/ 	.short	0x0000
        /*0012*/ 	.short	0x0070
        /*0014*/ 	.byte	0x00, 0xf0, 0x01, 0x1c


	//----- nvinfo : EIATTR_SPARSE_MMA_MASK
	.align		4
.L_24:
        /*0018*/ 	.byte	0x03, 0x50
        /*001a*/ 	.short	0x0000


	//----- nvinfo : EIATTR_MAXREG_COUNT
	.align		4
        /*001c*/ 	.byte	0x03, 0x1b
        /*001e*/ 	.short	0x00a8


	//----- nvinfo : EIATTR_NUM_BARRIERS
	.align		4
        /*0020*/ 	.byte	0x02, 0x4c
        /*0022*/ 	.byte	0x02
	.zero		1


	//----- nvinfo : EIATTR_EXTERNS
	.align		4
        /*0024*/ 	.byte	0x04, 0x0f
        /*0026*/ 	.short	(.L_26 - .L_25)


	//   ....[0]....
	.align		4
.L_25:
        /*0028*/ 	.word	index@(__assertfail)


	//----- nvinfo : EIATTR_MERCURY_ISA_VERSION
	.align		4
.L_26:
        /*002c*/ 	.byte	0x03, 0x5f
        /*002e*/ 	.short	0x0101


	//----- nvinfo : EIATTR_INT_WARP_WIDE_INSTR_OFFSETS
	.align		4
        /*0030*/ 	.byte	0x04, 0x31
        /*0032*/ 	.short	(.L_28 - .L_27)


	//   ....[0]....
.L_27:
        /*0034*/ 	.word	0x00000b60


	//   ....[1]....
        /*0038*/ 	.word	0x00000b70


	//   ....[2]....
        /*003c*/ 	.word	0x00000c70


	//----- nvinfo : EIATTR_COOP_GROUP_MASK_REGIDS
	.align		4
.L_28:
        /*0040*/ 	.byte	0x04, 0x29
        /*0042*/ 	.short	(.L_30 - .L_29)


	//   ....[0]....
.L_29:
        /*0044*/ 	.word	0xffffffff


	//   ....[1]....
        /*0048*/ 	.word	0xffffffff


	//   ....[2]....
        /*004c*/ 	.word	0xffffffff


	//   ....[3]....
        /*0050*/ 	.word	0xffffffff


	//   ....[4]....
        /*0054*/ 	.word	0xffffffff


	//   ....[5]....
        /*0058*/ 	.word	0xffffffff


	//   ....[6]....
        /*005c*/ 	.word	0xffffffff


	//----- nvinfo : EIATTR_COOP_GROUP_INSTR_OFFSETS
	.align		4
.L_30:
        /*0060*/ 	.byte	0x04, 0x28
        /*0062*/ 	.short	(.L_32 - .L_31)


	//   ....[0]....
.L_31:
        /*0064*/ 	.word	0x00000070


	//   ....[1]....
        /*0068*/ 	.word	0x00000080


	//   ....[2]....
        /*006c*/ 	.word	0x00000440


	//   ....[3]....
        /*0070*/ 	.word	0x00000740


	//   ....[4]....
        /*0074*/ 	.word	0x000009a0


	//   ....[5]....
        /*0078*/ 	.word	0x00000db0


	//   ....[6]....
        /*007c*/ 	.word	0x00001840


	//----- nvinfo : EIATTR_REG_RECONFIG
	.align		4
.L_32:
        /*0080*/ 	.byte	0x01, 0x54
	.zero		2


	//----- nvinfo : EIATTR_SYSCALL_OFFSETS
	.align		4
        /*0084*/ 	.byte	0x04, 0x46
        /*0086*/ 	.short	(.L_34 - .L_33)


	//   ....[0]....
.L_33:
        /*0088*/ 	.word	0x000035f0


	//   ....[1]....
        /*008c*/ 	.word	0x00003730


	//----- nvinfo : EIATTR_MBARRIER_INSTR_OFFSETS
	.align		4
.L_34:
        /*0090*/ 	.byte	0x04, 0x39
        /*0092*/ 	.short	(.L_36 - .L_35)


	//   ....[0]....
.L_35:
        /*0094*/ 	.word	0x00000560
        /*0098*/ 	.word	0x000000ff
        /*009c*/ 	.word	0x00000000
        /*00a0*/ 	.short	0x0100
        /*00a2*/ 	.byte	0x08
	.zero		1


	//   ....[1]....
        /*00a4*/ 	.word	0x00000570
        /*00a8*/ 	.word	0x000000ff
        /*00ac*/ 	.word	0x00000060
        /*00b0*/ 	.short	0x0100
        /*00b2*/ 	.byte	0x08
	.zero		1


	//   ....[2]....
        /*00b4*/ 	.word	0x00000580
        /*00b8*/ 	.word	0x000000ff
        /*00bc*/ 	.word	0x00000008
        /*00c0*/ 	.short	0x0100
        /*00c2*/ 	.byte	0x08
	.zero		1


	//   ....[3]....
        /*00c4*/ 	.word	0x00000590
        /*00c8*/ 	.word	0x000000ff
        /*00cc*/ 	.word	0x00000068
        /*00d0*/ 	.short	0x0100
        /*00d2*/ 	.byte	0x08
	.zero		1


	//   ....[4]....
        /*00d4*/ 	.word	0x000005a0
        /*00d8*/ 	.word	0x000000ff
        /*00dc*/ 	.word	0x00000010
        /*00e0*/ 	.short	0x0100
        /*00e2*/ 	.byte	0x08
	.zero		1


	//   ....[5]....
        /*00e4*/ 	.word	0x000005b0
        /*00e8*/ 	.word	0x000000ff
        /*00ec*/ 	.word	0x00000070
        /*00f0*/ 	.short	0x0100
        /*00f2*/ 	.byte	0x08
	.zero		1


	//   ....[6]....
        /*00f4*/ 	.word	0x000005c0
        /*00f8*/ 	.word	0x000000ff
        /*00fc*/ 	.word	0x00000018
        /*0100*/ 	.short	0x0100
        /*0102*/ 	.byte	0x08
	.zero		1


	//   ....[7]....
        /*0104*/ 	.word	0x000005d0
        /*0108*/ 	.word	0x000000ff
        /*010c*/ 	.word	0x00000078
        /*0110*/ 	.short	0x0100
        /*0112*/ 	.byte	0x08
	.zero		1


	//   ....[8]....
        /*0114*/ 	.word	0x000005e0
        /*0118*/ 	.word	0x000000ff
        /*011c*/ 	.word	0x00000020
        /*0120*/ 	.short	0x0100
        /*0122*/ 	.byte	0x08
	.zero		1


	//   ....[9]....
        /*0124*/ 	.word	0x000005f0
        /*0128*/ 	.word	0x000000ff
        /*012c*/ 	.word	0x00000080
        /*0130*/ 	.short	0x0100
        /*0132*/ 	.byte	0x08
	.zero		1


	//   ....[10]....
        /*0134*/ 	.word	0x00000600
        /*0138*/ 	.word	0x000000ff
        /*013c*/ 	.word	0x00000028
        /*0140*/ 	.short	0x0100
        /*0142*/ 	.byte	0x08
	.zero		1


	//   ....[11]....
        /*0144*/ 	.word	0x00000610
        /*0148*/ 	.word	0x000000ff
        /*014c*/ 	.word	0x00000088
        /*0150*/ 	.short	0x0100
        /*0152*/ 	.byte	0x08
	.zero		1


	//   ....[12]....
        /*0154*/ 	.word	0x00000620
        /*0158*/ 	.word	0x000000ff
        /*015c*/ 	.word	0x00000030
        /*0160*/ 	.short	0x0100
        /*0162*/ 	.byte	0x08
	.zero		1


	//   ....[13]....
        /*0164*/ 	.word	0x00000630
        /*0168*/ 	.word	0x000000ff
        /*016c*/ 	.word	0x00000090
        /*0170*/ 	.short	0x0100
        /*0172*/ 	.byte	0x08
	.zero		1


	//   ....[14]....
        /*0174*/ 	.word	0x00000640
        /*0178*/ 	.word	0x000000ff
        /*017c*/ 	.word	0x00000038
        /*0180*/ 	.short	0x0100
        /*0182*/ 	.byte	0x08
	.zero		1


	//   ....[15]....
        /*0184*/ 	.word	0x00000650
        /*0188*/ 	.word	0x000000ff
        /*018c*/ 	.word	0x00000098
        /*0190*/ 	.short	0x0100
        /*0192*/ 	.byte	0x08
	.zero		1


	//   ....[16]....
        /*0194*/ 	.word	0x00000660
        /*0198*/ 	.word	0x000000ff
        /*019c*/ 	.word	0x00000040
        /*01a0*/ 	.short	0x0100
        /*01a2*/ 	.byte	0x08
	.zero		1


	//   ....[17]....
        /*01a4*/ 	.word	0x00000670
        /*01a8*/ 	.word	0x000000ff
        /*01ac*/ 	.word	0x000000a0
        /*01b0*/ 	.short	0x0100
        /*01b2*/ 	.byte	0x08
	.zero		1


	//   ....[18]....
        /*01b4*/ 	.word	0x00000680
        /*01b8*/ 	.word	0x000000ff
        /*01bc*/ 	.word	0x00000048
        /*01c0*/ 	.short	0x0100
        /*01c2*/ 	.byte	0x08
	.zero		1


	//   ....[19]....
        /*01c4*/ 	.word	0x00000690
        /*01c8*/ 	.word	0x000000ff
        /*01cc*/ 	.word	0x000000a8
        /*01d0*/ 	.short	0x0100
        /*01d2*/ 	.byte	0x08
	.zero		1


	//   ....[20]....
        /*01d4*/ 	.word	0x000006a0
        /*01d8*/ 	.word	0x000000ff
        /*01dc*/ 	.word	0x00000050
        /*01e0*/ 	.short	0x0100
        /*01e2*/ 	.byte	0x08
	.zero		1


	//   ....[21]....
        /*01e4*/ 	.word	0x000006b0
        /*01e8*/ 	.word	0x000000ff
        /*01ec*/ 	.word	0x000000b0
        /*01f0*/ 	.short	0x0100
        /*01f2*/ 	.byte	0x08
	.zero		1


	//   ....[22]....
        /*01f4*/ 	.word	0x000006c0
        /*01f8*/ 	.word	0x000000ff
        /*01fc*/ 	.word	0x00000058
        /*0200*/ 	.short	0x0100
        /*0202*/ 	.byte	0x08
	.zero		1


	//   ....[23]....
        /*0204*/ 	.word	0x000006d0
        /*0208*/ 	.word	0x000000ff
        /*020c*/ 	.word	0x000000b8
        /*0210*/ 	.short	0x0100
        /*0212*/ 	.byte	0x08
	.zero		1


	//   ....[24]....
        /*0214*/ 	.word	0x00000900
        /*0218*/ 	.word	0x000000ff
        /*021c*/ 	.word	0x000000c0
        /*0220*/ 	.short	0x0100
        /*0222*/ 	.byte	0x08
	.zero		1


	//   ....[25]....
        /*0224*/ 	.word	0x00000910
        /*0228*/ 	.word	0x000000ff
        /*022c*/ 	.word	0x000000e0
        /*0230*/ 	.short	0x0100
        /*0232*/ 	.byte	0x08
	.zero		1


	//   ....[26]....
        /*0234*/ 	.word	0x00000920
        /*0238*/ 	.word	0x000000ff
        /*023c*/ 	.word	0x000000c8
        /*0240*/ 	.short	0x0100
        /*0242*/ 	.byte	0x08
	.zero		1


	//   ....[27]....
        /*0244*/ 	.word	0x00000930
        /*0248*/ 	.word	0x000000ff
        /*024c*/ 	.word	0x000000e8
        /*0250*/ 	.short	0x0100
        /*0252*/ 	.byte	0x08
	.zero		1


	//   ....[28]....
        /*0254*/ 	.word	0x00000940
        /*0258*/ 	.word	0x000000ff
        /*025c*/ 	.word	0x000000d0
        /*0260*/ 	.short	0x0100
        /*0262*/ 	.byte	0x08
	.zero		1


	//   ....[29]....
        /*0264*/ 	.word	0x00000950
        /*0268*/ 	.word	0x000000ff
        /*026c*/ 	.word	0x000000f0
        /*0270*/ 	.short	0x0100
        /*0272*/ 	.byte	0x08
	.zero		1


	//   ....[30]....
        /*0274*/ 	.word	0x00000960
        /*0278*/ 	.word	0x000000ff
        /*027c*/ 	.word	0x000000d8
        /*0280*/ 	.short	0x0100
        /*0282*/ 	.byte	0x08
	.zero		1


	//   ....[31]....
        /*0284*/ 	.word	0x00000970
        /*0288*/ 	.word	0x000000ff
        /*028c*/ 	.word	0x000000f8
        /*0290*/ 	.short	0x0100
        /*0292*/ 	.byte	0x08
	.zero		1


	//   ....[32]....
        /*0294*/ 	.word	0x00000ce0
        /*0298*/ 	.word	0x000000ff
        /*029c*/ 	.word	0x00000100
        /*02a0*/ 	.short	0x0100
        /*02a2*/ 	.byte	0x06
	.zero		1


	//   ....[33]....
        /*02a4*/ 	.word	0x00000d60
        /*02a8*/ 	.word	0x000000ff
        /*02ac*/ 	.word	0x00000108
        /*02b0*/ 	.short	0x0100
        /*02b2*/ 	.byte	0x06
	.zero		1


	//   ....[34]....
        /*02b4*/ 	.word	0x00001d60
        /*02b8*/ 	.word	0x000000ff
        /*02bc*/ 	.word	0x00000000
        /*02c0*/ 	.short	0x010a
        /*02c2*/ 	.byte	0x05
	.zero		1


	//   ....[35]....
        /*02c4*/ 	.word	0x00001da0
        /*02c8*/ 	.word	0x000000ff
        /*02cc*/ 	.word	0x00000000
        /*02d0*/ 	.short	0x010a
        /*02d2*/ 	.byte	0x05
	.zero		1


	//   ....[36]....
        /*02d4*/ 	.word	0x000026b0
        /*02d8*/ 	.word	0x000000ff
        /*02dc*/ 	.word	0x00000000
        /*02e0*/ 	.short	0x010a
        /*02e2*/ 	.byte	0x08
	.zero		1


	//   ....[37]....
        /*02e4*/ 	.word	0x000026f0
        /*02e8*/ 	.word	0x000000ff
        /*02ec*/ 	.word	0x00000000
        /*02f0*/ 	.short	0x010a
        /*02f2*/ 	.byte	0x08
	.zero		1


	//   ....[38]....
        /*02f4*/ 	.word	0x00002d30
        /*02f8*/ 	.word	0x00000006
        /*02fc*/ 	.word	0x00000000
        /*0300*/ 	.short	0x0101
        /*0302*/ 	.byte	0x3f
	.zero		1


	//   ....[39]....
        /*0304*/ 	.word	0x000033b0
        /*0308*/ 	.word	0x00000000
        /*030c*/ 	.word	0x00000000
        /*0310*/ 	.short	0x0101
        /*0312*/ 	.byte	0x3f
	.zero		1


	//   ....[40]....
        /*0314*/ 	.word	0x00003bc0
        /*0318*/ 	.word	0x0000000d
        /*031c*/ 	.word	0x000000c0
        /*0320*/ 	.short	0x010a
        /*0322*/ 	.byte	0x3f
	.zero		1


	//   ....[41]....
        /*0324*/ 	.word	0x00003ef0
        /*0328*/ 	.word	0x00000006
        /*032c*/ 	.word	0x00000000
        /*0330*/ 	.short	0x0101
        /*0332*/ 	.byte	0x3f
	.zero		1


	//   ....[42]....
        /*0334*/ 	.word	0x00004670
        /*0338*/ 	.word	0x0000000e
        /*033c*/ 	.word	0x000000c0
        /*0340*/ 	.short	0x010a
        /*0342*/ 	.byte	0x3f
	.zero		1


	//   ....[43]....
        /*0344*/ 	.word	0x000048a0
        /*0348*/ 	.word	0x00000009
        /*034c*/ 	.word	0x00000000
        /*0350*/ 	.short	0x0101
        /*0352*/ 	.byte	0x3f
	.zero		1


	//   ....[44]....
        /*0354*/ 	.word	0x00004f40
        /*0358*/ 	.word	0x0000000d
        /*035c*/ 	.word	0x000000c0
        /*0360*/ 	.short	0x010a
        /*0362*/ 	.byte	0x3f
	.zero		1


	//   ....[45]....
        /*0364*/ 	.word	0x00005170
        /*0368*/ 	.word	0x00000009
        /*036c*/ 	.word	0x00000000
        /*0370*/ 	.short	0x0101
        /*0372*/ 	.byte	0x3f
	.zero		1


	//   ....[46]....
        /*0374*/ 	.word	0x00005810
        /*0378*/ 	.word	0x0000000a
        /*037c*/ 	.word	0x000000c0
        /*0380*/ 	.short	0x010a
        /*0382*/ 	.byte	0x3f
	.zero		1


	//   ....[47]....
        /*0384*/ 	.word	0x00005a60
        /*0388*/ 	.word	0x00000008
        /*038c*/ 	.word	0x00000000
        /*0390*/ 	.short	0x0101
        /*0392*/ 	.byte	0x3f
	.zero		1


	//   ....[48]....
        /*0394*/ 	.word	0x00006d10
        /*0398*/ 	.word	0x000000ff
        /*039c*/ 	.word	0x00000108
        /*03a0*/ 	.short	0x010a
        /*03a2*/ 	.byte	0x04
	.zero		1


	//   ....[49]....
        /*03a4*/ 	.word	0x00007120
        /*03a8*/ 	.word	0x000000ff
        /*03ac*/ 	.word	0x000000e0
        /*03b0*/ 	.short	0x010a
        /*03b2*/ 	.byte	0x05
	.zero		1


	//   ....[50]....
        /*03b4*/ 	.word	0x00007210
        /*03b8*/ 	.word	0x000000ff
        /*03bc*/ 	.word	0x000000c0
        /*03c0*/ 	.short	0x010b
        /*03c2*/ 	.byte	0x05
	.zero		1


	//   ....[51]....
        /*03c4*/ 	.word	0x00007270
        /*03c8*/ 	.word	0x000000ff
        /*03cc*/ 	.word	0x00000000
        /*03d0*/ 	.short	0x0101
        /*03d2*/ 	.byte	0x04
	.zero		1


	//   ....[52]....
        /*03d4*/ 	.word	0x000072a0
        /*03d8*/ 	.word	0x000000ff
        /*03dc*/ 	.word	0x000000e8
        /*03e0*/ 	.short	0x010a
        /*03e2*/ 	.byte	0x05
	.zero		1


	//   ....[53]....
        /*03e4*/ 	.word	0x000073b0
        /*03e8*/ 	.word	0x000000ff
        /*03ec*/ 	.word	0x000000c8
        /*03f0*/ 	.short	0x010b
        /*03f2*/ 	.byte	0x05
	.zero		1


	//   ....[54]....
        /*03f4*/ 	.word	0x00007410
        /*03f8*/ 	.word	0x000000ff
        /*03fc*/ 	.word	0x00000000
        /*0400*/ 	.short	0x0101
        /*0402*/ 	.byte	0x04
	.zero		1


	//   ....[55]....
        /*0404*/ 	.word	0x00007440
        /*0408*/ 	.word	0x000000ff
        /*040c*/ 	.word	0x000000f0
        /*0410*/ 	.short	0x010a
        /*0412*/ 	.byte	0x05
	.zero		1


	//   ....[56]....
        /*0414*/ 	.word	0x00007550
        /*0418*/ 	.word	0x000000ff
        /*041c*/ 	.word	0x000000d0
        /*0420*/ 	.short	0x010b
        /*0422*/ 	.byte	0x05
	.zero		1


	//   ....[57]....
        /*0424*/ 	.word	0x000075b0
        /*0428*/ 	.word	0x000000ff
        /*042c*/ 	.word	0x00000000
        /*0430*/ 	.short	0x0101
        /*0432*/ 	.byte	0x04
	.zero		1


	//   ....[58]....
        /*0434*/ 	.word	0x000075e0
        /*0438*/ 	.word	0x000000ff
        /*043c*/ 	.word	0x000000f8
        /*0440*/ 	.short	0x010a
        /*0442*/ 	.byte	0x05
	.zero		1


	//   ....[59]....
        /*0444*/ 	.word	0x000076f0
        /*0448*/ 	.word	0x000000ff
        /*044c*/ 	.word	0x000000d8
        /*0450*/ 	.short	0x010b
        /*0452*/ 	.byte	0x05
	.zero		1


	//   ....[60]....
        /*0454*/ 	.word	0x000077e0
        /*0458*/ 	.word	0x000000ff
        /*045c*/ 	.word	0x00000000
        /*0460*/ 	.short	0x0101
        /*0462*/ 	.byte	0x04
	.zero		1


	//   ....[61]....
        /*0464*/ 	.word	0x00007e30
        /*0468*/ 	.word	0x00000003
        /*046c*/ 	.word	0x000000e0
        /*0470*/ 	.short	0x010a
        /*0472*/ 	.byte	0x3f
	.zero		1


	//   ....[62]....
        /*0474*/ 	.word	0x00007e70
        /*0478*/ 	.word	0x00000003
        /*047c*/ 	.word	0x000000e8
        /*0480*/ 	.short	0x010a
        /*0482*/ 	.byte	0x3f
	.zero		1


	//   ....[63]....
        /*0484*/ 	.word	0x00007eb0
        /*0488*/ 	.word	0x00000003
        /*048c*/ 	.word	0x000000f0
        /*0490*/ 	.short	0x010a
        /*0492*/ 	.byte	0x3f
	.zero		1


	//   ....[64]....
        /*0494*/ 	.word	0x00007f00
        /*0498*/ 	.word	0x00000003
        /*049c*/ 	.word	0x000000f8
        /*04a0*/ 	.short	0x010a
        /*04a2*/ 	.byte	0x3f
	.zero		1


	//   ....[65]....
        /*04a4*/ 	.word	0x00008250
        /*04a8*/ 	.word	0x0000000e
        /*04ac*/ 	.word	0x00000060
        /*04b0*/ 	.short	0x010a
        /*04b2*/ 	.byte	0x3f
	.zero		1


	//   ....[66]....
        /*04b4*/ 	.word	0x000085a0
        /*04b8*/ 	.word	0x00000006
        /*04bc*/ 	.word	0x00000108
        /*04c0*/ 	.short	0x0101
        /*04c2*/ 	.byte	0x3f
	.zero		1


	//   ....[67]....
        /*04c4*/ 	.word	0x00008d00
        /*04c8*/ 	.word	0x00000007
        /*04cc*/ 	.word	0x00000000
        /*04d0*/ 	.short	0x010a
        /*04d2*/ 	.byte	0x3f
	.zero		1


	//   ....[68]....
        /*04d4*/ 	.word	0x00008d80
        /*04d8*/ 	.word	0x00000009
        /*04dc*/ 	.word	0x00000000
        /*04e0*/ 	.short	0x010a
        /*04e2*/ 	.byte	0x3f
	.zero		1


	//   ....[69]....
        /*04e4*/ 	.word	0x00008e10
        /*04e8*/ 	.word	0x00000006
        /*04ec*/ 	.word	0x00000000
        /*04f0*/ 	.short	0x010a
        /*04f2*/ 	.byte	0x3f
	.zero		1


	//   ....[70]....
        /*04f4*/ 	.word	0x00008ea0
        /*04f8*/ 	.word	0x00000009
        /*04fc*/ 	.word	0x00000000
        /*0500*/ 	.short	0x010a
        /*0502*/ 	.byte	0x3f
	.zero		1


	//   ....[71]....
        /*0504*/ 	.word	0x00008f30
        /*0508*/ 	.word	0x00000006
        /*050c*/ 	.word	0x00000000
        /*0510*/ 	.short	0x010a
        /*0512*/ 	.byte	0x3f
	.zero		1


	//   ....[72]....
        /*0514*/ 	.word	0x00008fc0
        /*0518*/ 	.word	0x00000009
        /*051c*/ 	.word	0x00000000
        /*0520*/ 	.short	0x010a
        /*0522*/ 	.byte	0x3f
	.zero		1


	//   ....[73]....
        /*0524*/ 	.word	0x00009050
        /*0528*/ 	.word	0x00000006
        /*052c*/ 	.word	0x00000000
        /*0530*/ 	.short	0x010a
        /*0532*/ 	.byte	0x3f
	.zero		1


	//   ....[74]....
        /*0534*/ 	.word	0x000090e0
        /*0538*/ 	.word	0x00000009
        /*053c*/ 	.word	0x00000000
        /*0540*/ 	.short	0x010a
        /*0542*/ 	.byte	0x3f
	.zero		1


	//   ....[75]....
        /*0544*/ 	.word	0x00009170
        /*0548*/ 	.word	0x00000006
        /*054c*/ 	.word	0x00000000
        /*0550*/ 	.short	0x010a
        /*0552*/ 	.byte	0x3f
	.zero		1


	//   ....[76]....
        /*0554*/ 	.word	0x00009200
        /*0558*/ 	.word	0x00000009
        /*055c*/ 	.word	0x00000000
        /*0560*/ 	.short	0x010a
        /*0562*/ 	.byte	0x3f
	.zero		1


	//   ....[77]....
        /*0564*/ 	.word	0x00009290
        /*0568*/ 	.word	0x00000006
        /*056c*/ 	.word	0x00000000
        /*0570*/ 	.short	0x010a
        /*0572*/ 	.byte	0x3f
	.zero		1


	//   ....[78]....
        /*0574*/ 	.word	0x00009320
        /*0578*/ 	.word	0x00000003
        /*057c*/ 	.word	0x00000000
        /*0580*/ 	.short	0x010a
        /*0582*/ 	.byte	0x3f
	.zero		1


	//   ....[79]....
        /*0584*/ 	.word	0x00009390
        /*0588*/ 	.word	0x00000005
        /*058c*/ 	.word	0x00000000
        /*0590*/ 	.short	0x010a
        /*0592*/ 	.byte	0x3f
	.zero		1


	//   ....[80]....
        /*0594*/ 	.word	0x000093f0
        /*0598*/ 	.word	0x00000006
        /*059c*/ 	.word	0x00000000
        /*05a0*/ 	.short	0x010a
        /*05a2*/ 	.byte	0x3f
	.zero		1


	//   ....[81]....
        /*05a4*/ 	.word	0x00009440
        /*05a8*/ 	.word	0x0000000d
        /*05ac*/ 	.word	0x000000c0
        /*05b0*/ 	.short	0x010a
        /*05b2*/ 	.byte	0x3f
	.zero		1


	//   ....[82]....
        /*05b4*/ 	.word	0x00009490
        /*05b8*/ 	.word	0x0000000e
        /*05bc*/ 	.word	0x000000c0
        /*05c0*/ 	.short	0x010a
        /*05c2*/ 	.byte	0x3f
	.zero		1


	//   ....[83]....
        /*05c4*/ 	.word	0x000094e0
        /*05c8*/ 	.word	0x0000000d
        /*05cc*/ 	.word	0x000000c0
        /*05d0*/ 	.short	0x010a
        /*05d2*/ 	.byte	0x3f
	.zero		1


	//   ....[84]....
        /*05d4*/ 	.word	0x00009530
        /*05d8*/ 	.word	0x0000000a
        /*05dc*/ 	.word	0x000000c0
        /*05e0*/ 	.short	0x010a
        /*05e2*/ 	.byte	0x3f
	.zero		1


	//   ....[85]....
        /*05e4*/ 	.word	0x00009590
        /*05e8*/ 	.word	0x00000004
        /*05ec*/ 	.word	0x00000108
        /*05f0*/ 	.short	0x010a
        /*05f2*/ 	.byte	0x3f
	.zero		1


	//   ....[86]....
        /*05f4*/ 	.word	0x000095f0
        /*05f8*/ 	.word	0x00000005
        /*05fc*/ 	.word	0x000000e0
        /*0600*/ 	.short	0x010a
        /*0602*/ 	.byte	0x3f
	.zero		1


	//   ....[87]....
        /*0604*/ 	.word	0x00009650
        /*0608*/ 	.word	0x00000005
        /*060c*/ 	.word	0x000000e8
        /*0610*/ 	.short	0x010a
        /*0612*/ 	.byte	0x3f
	.zero		1


	//   ....[88]....
        /*0614*/ 	.word	0x000096b0
        /*0618*/ 	.word	0x00000005
        /*061c*/ 	.word	0x000000f0
        /*0620*/ 	.short	0x010a
        /*0622*/ 	.byte	0x3f
	.zero		1


	//   ....[89]....
        /*0624*/ 	.word	0x00009710
        /*0628*/ 	.word	0x00000005
        /*062c*/ 	.word	0x000000f8
        /*0630*/ 	.short	0x010a
        /*0632*/ 	.byte	0x3f
	.zero		1


	//   ....[90]....
        /*0634*/ 	.word	0x00009760
        /*0638*/ 	.word	0x00000003
        /*063c*/ 	.word	0x000000e0
        /*0640*/ 	.short	0x010a
        /*0642*/ 	.byte	0x3f
	.zero		1


	//   ....[91]....
        /*0644*/ 	.word	0x000097b0
        /*0648*/ 	.word	0x00000003
        /*064c*/ 	.word	0x000000e8
        /*0650*/ 	.short	0x010a
        /*0652*/ 	.byte	0x3f
	.zero		1


	//   ....[92]....
        /*0654*/ 	.word	0x00009800
        /*0658*/ 	.word	0x00000003
        /*065c*/ 	.word	0x000000f0
        /*0660*/ 	.short	0x010a
        /*0662*/ 	.byte	0x3f
	.zero		1


	//   ....[93]....
        /*0664*/ 	.word	0x000098d0
        /*0668*/ 	.word	0x0000000e
        /*066c*/ 	.word	0x00000060
        /*0670*/ 	.short	0x010a
        /*0672*/ 	.byte	0x3f
	.zero		1


	//   ....[94]....
        /*0674*/ 	.word	0x000099a0
        /*0678*/ 	.word	0x00000007
        /*067c*/ 	.word	0x00000000
        /*0680*/ 	.short	0x010a
        /*0682*/ 	.byte	0x3f
	.zero		1


	//   ....[95]....
        /*0684*/ 	.word	0x000099f0
        /*0688*/ 	.word	0x00000009
        /*068c*/ 	.word	0x00000000
        /*0690*/ 	.short	0x010a
        /*0692*/ 	.byte	0x3f
	.zero		1


	//   ....[96]....
        /*0694*/ 	.word	0x00009a40
        /*0698*/ 	.word	0x00000006
        /*069c*/ 	.word	0x00000000
        /*06a0*/ 	.short	0x010a
        /*06a2*/ 	.byte	0x3f
	.zero		1


	//   ....[97]....
        /*06a4*/ 	.word	0x00009a90
        /*06a8*/ 	.word	0x00000009
        /*06ac*/ 	.word	0x00000000
        /*06b0*/ 	.short	0x010a
        /*06b2*/ 	.byte	0x3f
	.zero		1


	//   ....[98]....
        /*06b4*/ 	.word	0x00009ae0
        /*06b8*/ 	.word	0x00000006
        /*06bc*/ 	.word	0x00000000
        /*06c0*/ 	.short	0x010a
        /*06c2*/ 	.byte	0x3f
	.zero		1


	//   ....[99]....
        /*06c4*/ 	.word	0x00009b30
        /*06c8*/ 	.word	0x00000009
        /*06cc*/ 	.word	0x00000000
        /*06d0*/ 	.short	0x010a
        /*06d2*/ 	.byte	0x3f
	.zero		1


	//   ....[100]....
        /*06d4*/ 	.word	0x00009b80
        /*06d8*/ 	.word	0x00000006
        /*06dc*/ 	.word	0x00000000
        /*06e0*/ 	.short	0x010a
        /*06e2*/ 	.byte	0x3f
	.zero		1


	//   ....[101]....
        /*06e4*/ 	.word	0x00009bd0
        /*06e8*/ 	.word	0x00000009
        /*06ec*/ 	.word	0x00000000
        /*06f0*/ 	.short	0x010a
        /*06f2*/ 	.byte	0x3f
	.zero		1


	//   ....[102]....
        /*06f4*/ 	.word	0x00009c20
        /*06f8*/ 	.word	0x00000006
        /*06fc*/ 	.word	0x00000000
        /*0700*/ 	.short	0x010a
        /*0702*/ 	.byte	0x3f
	.zero		1


	//   ....[103]....
        /*0704*/ 	.word	0x00009c70
        /*0708*/ 	.word	0x00000009
        /*070c*/ 	.word	0x00000000
        /*0710*/ 	.short	0x010a
        /*0712*/ 	.byte	0x3f
	.zero		1


	//   ....[104]....
        /*0714*/ 	.word	0x00009cc0
        /*0718*/ 	.word	0x00000006
        /*071c*/ 	.word	0x00000000
        /*0720*/ 	.short	0x010a
        /*0722*/ 	.byte	0x3f
	.zero		1


	//----- nvinfo : EIATTR_NUM_MBARRIERS
	.align		4
.L_36:
        /*0724*/ 	.byte	0x03, 0x38
        /*0726*/ 	.short	0x0022


	//----- nvinfo : EIATTR_EXIT_INSTR_OFFSETS
	.align		4
        /*0728*/ 	.byte	0x04, 0x1c
        /*072a*/ 	.short	(.L_38 - .L_37)


	//   ....[0]....
.L_37:
        /*072c*/ 	.word	0x00000f90


	//   ....[1]....
        /*0730*/ 	.word	0x000016e0


	//   ....[2]....
        /*0734*/ 	.word	0x00006710


	//   ....[3]....
        /*0738*/ 	.word	0x00006c70


	//   ....[4]....
        /*073c*/ 	.word	0x00006ca0


	//   ....[5]....
        /*0740*/ 	.word	0x00007f50


	//   ....[6]....
        /*0744*/ 	.word	0x00009370


	//----- nvinfo : EIATTR_MAX_THREADS
	.align		4
.L_38:
        /*0748*/ 	.byte	0x04, 0x05
        /*074a*/ 	.short	(.L_40 - .L_39)
.L_39:
        /*074c*/ 	.word	0x00000180
        /*0750*/ 	.word	0x00000001
        /*0754*/ 	.word	0x00000001


	//----- nvinfo : EIATTR_CRS_STACK_SIZE
	.align		4
.L_40:
        /*0758*/ 	.byte	0x04, 0x1e
        /*075a*/ 	.short	(.L_42 - .L_41)
.L_41:
        /*075c*/ 	.word	0x00000000


	//----- nvinfo : EIATTR_CBANK_PARAM_SIZE
	.align		4
.L_42:
        /*0760*/ 	.byte	0x03, 0x19
        /*0762*/ 	.short	0x0770


	//----- nvinfo : EIATTR_PARAM_CBANK
	.align		4
        /*0764*/ 	.byte	0x04, 0x0a
        /*0766*/ 	.short	(.L_44 - .L_43)
	.align		4
.L_43:
        /*0768*/ 	.word	index@(.nv.constant0._ZN7cutlass13device_kernelINS_4gemm6kernel13GemmUniversalIN4cute5tupleIJiiiiEEENS1_10collective13CollectiveMmaINS1_37MainloopSm90TmaGmmaWarpSpecializedFP8ILi12ENS5_IJNS4_1CILi2EEENSA_ILi1EEESC_EEENS1_35KernelTmaWarpSpecializedCooperativeEEENS5_IJNSA_ILi128EEESG_NSA_ILi64EEEEEENS_12float_e4m3_tENS5_IJlSC_lEEESJ_SK_NS4_8TiledMMAINS4_8MMA_AtomIJNS4_4SM904GMMA31MMA_64x128x32_F32E4M3E4M3_SS_TNILNSO_7ScaleInE1ELSQ_1EEEEEENS4_6LayoutISD_NS5_IJSC_NSA_ILi0EEESU_EEEEENS5_IJNS4_10UnderscoreESX_SX_EEEEENS4_13SM90_TMA_LOADENS4_14ComposedLayoutINS4_7SwizzleILi2ELi4ELi3EEENS4_18smem_ptr_flag_bitsILi8EEENST_INS5_IJNSA_ILi8EEESH_EEENS5_IJSH_SC_EEEEEEEvNS4_8identityENS4_23SM90_TMA_LOAD_MULTICASTES1A_vS1B_EENS_8epilogue10collective18CollectiveEpilogueINS1E_22Sm90TmaWarpSpecializedILi4ELi2ELi16ELb0ELb0EEEJSI_NS5_IJSG_NSA_ILi32EEEEEESJ_SK_SJ_SK_NS1E_6fusion15FusionCallbacksIS1I_NS1L_13LinCombEltActINS1E_6thread4ReLuESJ_fSJ_fLNS_15FloatRoundStyleE2EEESI_S1K_JEEES10_NS11_INS12_ILi1ELi4ELi3EEES15_NST_INS5_IJS16_S1J_EEENS5_IJS1J_SC_EEEEEEENS4_39AutoVectorizingCopyWithAssumedAlignmentILi128EEENS4_14SM90_TMA_STOREES1X_S1Z_NS4_9Copy_AtomIJNS4_17SM90_U32x4_STSM_NENS_6half_tEEEEvEEEvvEEEEvNT_6ParamsE)
        /*076c*/ 	.short	0x0210
        /*076e*/ 	.short	0x0770


	//----- nvinfo : EIATTR_SW_WAR
	.align		4
.L_44:
        /*0770*/ 	.byte	0x04, 0x36
        /*0772*/ 	.short	(.L_46 - .L_45)
.L_45:
        /*0774*/ 	.word	0x00000008
.L_46:


//--------------------- .nv.callgraph             --------------------------
	.section	.nv.callgraph,"",@"SHT_CUDA_CALLGRAPH"
	.align	4
	.sectionentsize	8
	.align		4
        /*0000*/ 	.word	0x00000000
	.align		4
        /*0004*/ 	.word	0xffffffff
	.align		4
        /*0008*/ 	.word	index@(_ZN7cutlass13device_kernelINS_4gemm6kernel13GemmUniversalIN4cute5tupleIJiiiiEEENS1_10collective13CollectiveMmaINS1_37MainloopSm90TmaGmmaWarpSpecializedFP8ILi12ENS5_IJNS4_1CILi2EEENSA_ILi1EEESC_EEENS1_35KernelTmaWarpSpecializedCooperativeEEENS5_IJNSA_ILi128EEESG_NSA_ILi64EEEEEENS_12float_e4m3_tENS5_IJlSC_lEEESJ_SK_NS4_8TiledMMAINS4_8MMA_AtomIJNS4_4SM904GMMA31MMA_64x128x32_F32E4M3E4M3_SS_TNILNSO_7ScaleInE1ELSQ_1EEEEEENS4_6LayoutISD_NS5_IJSC_NSA_ILi0EEESU_EEEEENS5_IJNS4_10UnderscoreESX_SX_EEEEENS4_13SM90_TMA_LOADENS4_14ComposedLayoutINS4_7SwizzleILi2ELi4ELi3EEENS4_18smem_ptr_flag_bitsILi8EEENST_INS5_IJNSA_ILi8EEESH_EEENS5_IJSH_SC_EEEEEEEvNS4_8identityENS4_23SM90_TMA_LOAD_MULTICASTES1A_vS1B_EENS_8epilogue10collective18CollectiveEpilogueINS1E_22Sm90TmaWarpSpecializedILi4ELi2ELi16ELb0ELb0EEEJSI_NS5_IJSG_NSA_ILi32EEEEEESJ_SK_SJ_SK_NS1E_6fusion15FusionCallbacksIS1I_NS1L_13LinCombEltActINS1E_6thread4ReLuESJ_fSJ_fLNS_15FloatRoundStyleE2EEESI_S1K_JEEES10_NS11_INS12_ILi1ELi4ELi3EEES15_NST_INS5_IJS16_S1J_EEENS5_IJS1J_SC_EEEEEEENS4_39AutoVectorizingCopyWithAssumedAlignmentILi128EEENS4_14SM90_TMA_STOREES1X_S1Z_NS4_9Copy_AtomIJNS4_17SM90_U32x4_STSM_NENS_6half_tEEEEvEEEvvEEEEvNT_6ParamsE)
	.align		4
        /*000c*/ 	.word	index@(__assertfail)
	.align		4
        /*0010*/ 	.word	0x00000000
	.align		4
        /*0014*/ 	.word	0xfffffffe
	.align		4
        /*0018*/ 	.word	0x00000000
	.align		4
        /*001c*/ 	.word	0xfffffffd
	.align		4
        /*0020*/ 	.word	0x00000000
	.align		4
        /*0024*/ 	.word	0xfffffffc


//--------------------- .nv.constant4             --------------------------
	.section	.nv.constant4,"a",@progbits
	.align	8
	.align		8
.nv.constant4:
        /*0000*/ 	.dword	__assertfail
	.align		8
        /*0008*/ 	.dword	__unnamed_1
	.align		8
        /*0010*/ 	.dword	__unnamed_2
	.align		8
        /*0018*/ 	.dword	_ZN39_INTERNAL_df238486_4_k_cu_5e6d27b4_27884cuda3std3__45__cpo5beginE
	.align		8
        /*0020*/ 	.dword	_ZN39_INTERNAL_df238486_4_k_cu_5e6d27b4_27884cuda3std3__45__cpo3endE
	.align		8
        /*0028*/ 	.dword	_ZN39_INTERNAL_df238486_4_k_cu_5e6d27b4_27884cuda3std3__45__cpo6cbeginE
	.align		8
        /*0030*/ 	.dword	_ZN39_INTERNAL_df238486_4_k_cu_5e6d27b4_27884cuda3std3__45__cpo4cendE
	.align		8
        /*0038*/ 	.dword	_ZN39_INTERNAL_df238486_4_k_cu_5e6d27b4_27884cuda3std3__441_GLOBAL__N__df238486_4_k_cu_5e6d27b4_27886ignoreE
	.align		8
        /*0040*/ 	.dword	_ZN39_INTERNAL_df238486_4_k_cu_5e6d27b4_27884cuda3std3__419piecewise_constructE
	.align		8
        /*0048*/ 	.dword	_ZN39_INTERNAL_df238486_4_k_cu_5e6d27b4_27884cuda3std3__48in_placeE
	.align		8
        /*0050*/ 	.dword	_ZN39_INTERNAL_df238486_4_k_cu_5e6d27b4_27884cuda3std6ranges3__45__cpo4swapE
	.align		8
        /*0058*/ 	.dword	_ZN39_INTERNAL_df238486_4_k_cu_5e6d27b4_27884cuda3std6ranges3__45__cpo9iter_moveE
	.align		8
        /*0060*/ 	.dword	_ZN39_INTERNAL_df238486_4_k_cu_5e6d27b4_27884cute7productE
	.align		8
        /*0068*/ 	.dword	_ZN39_INTERNAL_df238486_4_k_cu_5e6d27b4_27884cute1_E
	.align		8
        /*0070*/ 	.dword	$str$24
	.align		8
        /*0078*/ 	.dword	$str$25


//--------------------- .text._ZN7cutlass13device_kernelINS_4gemm6kernel13GemmUniversalIN4cute5tupleIJiiiiEEENS1_10collective13CollectiveMmaINS1_37MainloopSm90TmaGmmaWarpSpecializedFP8ILi12ENS5_IJNS4_1CILi2EEENSA_ILi1EEESC_EEENS1_35KernelTmaWarpSpecializedCooperativeEEENS5_IJNSA_ILi128EEESG_NSA_ILi64EEEEEENS_12float_e4m3_tENS5_IJlSC_lEEESJ_SK_NS4_8TiledMMAINS4_8MMA_AtomIJNS4_4SM904GMMA31MMA_64x128x32_F32E4M3E4M3_SS_TNILNSO_7ScaleInE1ELSQ_1EEEEEENS4_6LayoutISD_NS5_IJSC_NSA_ILi0EEESU_EEEEENS5_IJNS4_10UnderscoreESX_SX_EEEEENS4_13SM90_TMA_LOADENS4_14ComposedLayoutINS4_7SwizzleILi2ELi4ELi3EEENS4_18smem_ptr_flag_bitsILi8EEENST_INS5_IJNSA_ILi8EEESH_EEENS5_IJSH_SC_EEEEEEEvNS4_8identityENS4_23SM90_TMA_LOAD_MULTICASTES1A_vS1B_EENS_8epilogue10collective18CollectiveEpilogueINS1E_22Sm90TmaWarpSpecializedILi4ELi2ELi16ELb0ELb0EEEJSI_NS5_IJSG_NSA_ILi32EEEEEESJ_SK_SJ_SK_NS1E_6fusion15FusionCallbacksIS1I_NS1L_13LinCombEltActINS1E_6thread4ReLuESJ_fSJ_fLNS_15FloatRoundStyleE2EEESI_S1K_JEEES10_NS11_INS12_ILi1ELi4ELi3EEES15_NST_INS5_IJS16_S1J_EEENS5_IJS1J_SC_EEEEEEENS4_39AutoVectorizingCopyWithAssumedAlignmentILi128EEENS4_14SM90_TMA_STOREES1X_S1Z_NS4_9Copy_AtomIJNS4_17SM90_U32x4_STSM_NENS_6half_tEEEEvEEEvvEEEEvNT_6ParamsE --------------------------
	.section	.text._ZN7cutlass13device_kernelINS_4gemm6kernel13GemmUniversalIN4cute5tupleIJiiiiEEENS1_10collective13CollectiveMmaINS1_37MainloopSm90TmaGmmaWarpSpecializedFP8ILi12ENS5_IJNS4_1CILi2EEENSA_ILi1EEESC_EEENS1_35KernelTmaWarpSpecializedCooperativeEEENS5_IJNSA_ILi128EEESG_NSA_ILi64EEEEEENS_12float_e4m3_tENS5_IJlSC_lEEESJ_SK_NS4_8TiledMMAINS4_8MMA_AtomIJNS4_4SM904GMMA31MMA_64x128x32_F32E4M3E4M3_SS_TNILNSO_7ScaleInE1ELSQ_1EEEEEENS4_6LayoutISD_NS5_IJSC_NSA_ILi0EEESU_EEEEENS5_IJNS4_10UnderscoreESX_SX_EEEEENS4_13SM90_TMA_LOADENS4_14ComposedLayoutINS4_7SwizzleILi2ELi4ELi3EEENS4_18smem_ptr_flag_bitsILi8EEENST_INS5_IJNSA_ILi8EEESH_EEENS5_IJSH_SC_EEEEEEEvNS4_8identityENS4_23SM90_TMA_LOAD_MULTICASTES1A_vS1B_EENS_8epilogue10collective18CollectiveEpilogueINS1E_22Sm90TmaWarpSpecializedILi4ELi2ELi16ELb0ELb0EEEJSI_NS5_IJSG_NSA_ILi32EEEEEESJ_SK_SJ_SK_NS1E_6fusion15FusionCallbacksIS1I_NS1L_13LinCombEltActINS1E_6thread4ReLuESJ_fSJ_fLNS_15FloatRoundStyleE2EEESI_S1K_JEEES10_NS11_INS12_ILi1ELi4ELi3EEES15_NST_INS5_IJS16_S1J_EEENS5_IJS1J_SC_EEEEEEENS4_39AutoVectorizingCopyWithAssumedAlignmentILi128EEENS4_14SM90_TMA_STOREES1X_S1Z_NS4_9Copy_AtomIJNS4_17SM90_U32x4_STSM_NENS_6half_tEEEEvEEEvvEEEEvNT_6ParamsE,"ax",@progbits
	.align	128
.text._ZN7cutlass13device_kernelINS_4gemm6kernel13GemmUniversalIN4cute5tupleIJiiiiEEENS1_10collective13CollectiveMmaINS1_37MainloopSm90TmaGmmaWarpSpecializedFP8ILi12ENS5_IJNS4_1CILi2EEENSA_ILi1EEESC_EEENS1_35KernelTmaWarpSpecializedCooperativeEEENS5_IJNSA_ILi128EEESG_NSA_ILi64EEEEEENS_12float_e4m3_tENS5_IJlSC_lEEESJ_SK_NS4_8TiledMMAINS4_8MMA_AtomIJNS4_4SM904GMMA31MMA_64x128x32_F32E4M3E4M3_SS_TNILNSO_7ScaleInE1ELSQ_1EEEEEENS4_6LayoutISD_NS5_IJSC_NSA_ILi0EEESU_EEEEENS5_IJNS4_10UnderscoreESX_SX_EEEEENS4_13SM90_TMA_LOADENS4_14ComposedLayoutINS4_7SwizzleILi2ELi4ELi3EEENS4_18smem_ptr_flag_bitsILi8EEENST_INS5_IJNSA_ILi8EEESH_EEENS5_IJSH_SC_EEEEEEEvNS4_8identityENS4_23SM90_TMA_LOAD_MULTICASTES1A_vS1B_EENS_8epilogue10collective18CollectiveEpilogueINS1E_22Sm90TmaWarpSpecializedILi4ELi2ELi16ELb0ELb0EEEJSI_NS5_IJSG_NSA_ILi32EEEEEESJ_SK_SJ_SK_NS1E_6fusion15FusionCallbacksIS1I_NS1L_13LinCombEltActINS1E_6thread4ReLuESJ_fSJ_fLNS_15FloatRoundStyleE2EEESI_S1K_JEEES10_NS11_INS12_ILi1ELi4ELi3EEES15_NST_INS5_IJS16_S1J_EEENS5_IJS1J_SC_EEEEEEENS4_39AutoVectorizingCopyWithAssumedAlignmentILi128EEENS4_14SM90_TMA_STOREES1X_S1Z_NS4_9Copy_AtomIJNS4_17SM90_U32x4_STSM_NENS_6half_tEEEEvEEEvvEEEEvNT_6ParamsE:
        .type           _ZN7cutlass13device_kernelINS_4gemm6kernel13GemmUniversalIN4cute5tupleIJiiiiEEENS1_10collective13CollectiveMmaINS1_37MainloopSm90TmaGmmaWarpSpecializedFP8ILi12ENS5_IJNS4_1CILi2EEENSA_ILi1EEESC_EEENS1_35KernelTmaWarpSpecializedCooperativeEEENS5_IJNSA_ILi128EEESG_NSA_ILi64EEEEEENS_12float_e4m3_tENS5_IJlSC_lEEESJ_SK_NS4_8TiledMMAINS4_8MMA_AtomIJNS4_4SM904GMMA31MMA_64x128x32_F32E4M3E4M3_SS_TNILNSO_7ScaleInE1ELSQ_1EEEEEENS4_6LayoutISD_NS5_IJSC_NSA_ILi0EEESU_EEEEENS5_IJNS4_10UnderscoreESX_SX_EEEEENS4_13SM90_TMA_LOADENS4_14ComposedLayoutINS4_7SwizzleILi2ELi4ELi3EEENS4_18smem_ptr_flag_bitsILi8EEENST_INS5_IJNSA_ILi8EEESH_EEENS5_IJSH_SC_EEEEEEEvNS4_8identityENS4_23SM90_TMA_LOAD_MULTICASTES1A_vS1B_EENS_8epilogue10collective18CollectiveEpilogueINS1E_22Sm90TmaWarpSpecializedILi4ELi2ELi16ELb0ELb0EEEJSI_NS5_IJSG_NSA_ILi32EEEEEESJ_SK_SJ_SK_NS1E_6fusion15FusionCallbacksIS1I_NS1L_13LinCombEltActINS1E_6thread4ReLuESJ_fSJ_fLNS_15FloatRoundStyleE2EEESI_S1K_JEEES10_NS11_INS12_ILi1ELi4ELi3EEES15_NST_INS5_IJS16_S1J_EEENS5_IJS1J_SC_EEEEEEENS4_39AutoVectorizingCopyWithAssumedAlignmentILi128EEENS4_14SM90_TMA_STOREES1X_S1Z_NS4_9Copy_AtomIJNS4_17SM90_U32x4_STSM_NENS_6half_tEEEEvEEEvvEEEEvNT_6ParamsE,@function
        .size           _ZN7cutlass13device_kernelINS_4gemm6kernel13GemmUniversalIN4cute5tupleIJiiiiEEENS1_10collective13CollectiveMmaINS1_37MainloopSm90TmaGmmaWarpSpecializedFP8ILi12ENS5_IJNS4_1CILi2EEENSA_ILi1EEESC_EEENS1_35KernelTmaWarpSpecializedCooperativeEEENS5_IJNSA_ILi128EEESG_NSA_ILi64EEEEEENS_12float_e4m3_tENS5_IJlSC_lEEESJ_SK_NS4_8TiledMMAINS4_8MMA_AtomIJNS4_4SM904GMMA31MMA_64x128x32_F32E4M3E4M3_SS_TNILNSO_7ScaleInE1ELSQ_1EEEEEENS4_6LayoutISD_NS5_IJSC_NSA_ILi0EEESU_EEEEENS5_IJNS4_10UnderscoreESX_SX_EEEEENS4_13SM90_TMA_LOADENS4_14ComposedLayoutINS4_7SwizzleILi2ELi4ELi3EEENS4_18smem_ptr_flag_bitsILi8EEENST_INS5_IJNSA_ILi8EEESH_EEENS5_IJSH_SC_EEEEEEEvNS4_8identityENS4_23SM90_TMA_LOAD_MULTICASTES1A_vS1B_EENS_8epilogue10collective18CollectiveEpilogueINS1E_22Sm90TmaWarpSpecializedILi4ELi2ELi16ELb0ELb0EEEJSI_NS5_IJSG_NSA_ILi32EEEEEESJ_SK_SJ_SK_NS1E_6fusion15FusionCallbacksIS1I_NS1L_13LinCombEltActINS1E_6thread4ReLuESJ_fSJ_fLNS_15FloatRoundStyleE2EEESI_S1K_JEEES10_NS11_INS12_ILi1ELi4ELi3EEES15_NST_INS5_IJS16_S1J_EEENS5_IJS1J_SC_EEEEEEENS4_39AutoVectorizingCopyWithAssumedAlignmentILi128EEENS4_14SM90_TMA_STOREES1X_S1Z_NS4_9Copy_AtomIJNS4_17SM90_U32x4_STSM_NENS_6half_tEEEEvEEEvvEEEEvNT_6ParamsE,(.L_x_210 - _ZN7cutlass13device_kernelINS_4gemm6kernel13GemmUniversalIN4cute5tupleIJiiiiEEENS1_10collective13CollectiveMmaINS1_37MainloopSm90TmaGmmaWarpSpecializedFP8ILi12ENS5_IJNS4_1CILi2EEENSA_ILi1EEESC_EEENS1_35KernelTmaWarpSpecializedCooperativeEEENS5_IJNSA_ILi128EEESG_NSA_ILi64EEEEEENS_12float_e4m3_tENS5_IJlSC_lEEESJ_SK_NS4_8TiledMMAINS4_8MMA_AtomIJNS4_4SM904GMMA31MMA_64x128x32_F32E4M3E4M3_SS_TNILNSO_7ScaleInE1ELSQ_1EEEEEENS4_6LayoutISD_NS5_IJSC_NSA_ILi0EEESU_EEEEENS5_IJNS4_10UnderscoreESX_SX_EEEEENS4_13SM90_TMA_LOADENS4_14ComposedLayoutINS4_7SwizzleILi2ELi4ELi3EEENS4_18smem_ptr_flag_bitsILi8EEENST_INS5_IJNSA_ILi8EEESH_EEENS5_IJSH_SC_EEEEEEEvNS4_8identityENS4_23SM90_TMA_LOAD_MULTICASTES1A_vS1B_EENS_8epilogue10collective18CollectiveEpilogueINS1E_22Sm90TmaWarpSpecializedILi4ELi2ELi16ELb0ELb0EEEJSI_NS5_IJSG_NSA_ILi32EEEEEESJ_SK_SJ_SK_NS1E_6fusion15FusionCallbacksIS1I_NS1L_13LinCombEltActINS1E_6thread4ReLuESJ_fSJ_fLNS_15FloatRoundStyleE2EEESI_S1K_JEEES10_NS11_INS12_ILi1ELi4ELi3EEES15_NST_INS5_IJS16_S1J_EEENS5_IJS1J_SC_EEEEEEENS4_39AutoVectorizingCopyWithAssumedAlignmentILi128EEENS4_14SM90_TMA_STOREES1X_S1Z_NS4_9Copy_AtomIJNS4_17SM90_U32x4_STSM_NENS_6half_tEEEEvEEEvvEEEEvNT_6ParamsE)
        .other          _ZN7cutlass13device_kernelINS_4gemm6kernel13GemmUniversalIN4cute5tupleIJiiiiEEENS1_10collective13CollectiveMmaINS1_37MainloopSm90TmaGmmaWarpSpecializedFP8ILi12ENS5_IJNS4_1CILi2EEENSA_ILi1EEESC_EEENS1_35KernelTmaWarpSpecializedCooperativeEEENS5_IJNSA_ILi128EEESG_NSA_ILi64EEEEEENS_12float_e4m3_tENS5_IJlSC_lEEESJ_SK_NS4_8TiledMMAINS4_8MMA_AtomIJNS4_4SM904GMMA31MMA_64x128x32_F32E4M3E4M3_SS_TNILNSO_7ScaleInE1ELSQ_1EEEEEENS4_6LayoutISD_NS5_IJSC_NSA_ILi0EEESU_EEEEENS5_IJNS4_10UnderscoreESX_SX_EEEEENS4_13SM90_TMA_LOADENS4_14ComposedLayoutINS4_7SwizzleILi2ELi4ELi3EEENS4_18smem_ptr_flag_bitsILi8EEENST_INS5_IJNSA_ILi8EEESH_EEENS5_IJSH_SC_EEEEEEEvNS4_8identityENS4_23SM90_TMA_LOAD_MULTICASTES1A_vS1B_EENS_8epilogue10collective18CollectiveEpilogueINS1E_22Sm90TmaWarpSpecializedILi4ELi2ELi16ELb0ELb0EEEJSI_NS5_IJSG_NSA_ILi32EEEEEESJ_SK_SJ_SK_NS1E_6fusion15FusionCallbacksIS1I_NS1L_13LinCombEltActINS1E_6thread4ReLuESJ_fSJ_fLNS_15FloatRoundStyleE2EEESI_S1K_JEEES10_NS11_INS12_ILi1ELi4ELi3EEES15_NST_INS5_IJS16_S1J_EEENS5_IJS1J_SC_EEEEEEENS4_39AutoVectorizingCopyWithAssumedAlignmentILi128EEENS4_14SM90_TMA_STOREES1X_S1Z_NS4_9Copy_AtomIJNS4_17SM90_U32x4_STSM_NENS_6half_tEEEEvEEEvvEEEEvNT_6ParamsE,@"STO_CUDA_ENTRY STV_DEFAULT"
_ZN7cutlass13device_kernelINS_4gemm6kernel13GemmUniversalIN4cute5tupleIJiiiiEEENS1_10collective13CollectiveMmaINS1_37MainloopSm90TmaGmmaWarpSpecializedFP8ILi12ENS5_IJNS4_1CILi2EEENSA_ILi1EEESC_EEENS1_35KernelTmaWarpSpecializedCooperativeEEENS5_IJNSA_ILi128EEESG_NSA_ILi64EEEEEENS_12float_e4m3_tENS5_IJlSC_lEEESJ_SK_NS4_8TiledMMAINS4_8MMA_AtomIJNS4_4SM904GMMA31MMA_64x128x32_F32E4M3E4M3_SS_TNILNSO_7ScaleInE1ELSQ_1EEEEEENS4_6LayoutISD_NS5_IJSC_NSA_ILi0EEESU_EEEEENS5_IJNS4_10UnderscoreESX_SX_EEEEENS4_13SM90_TMA_LOADENS4_14ComposedLayoutINS4_7SwizzleILi2ELi4ELi3EEENS4_18smem_ptr_flag_bitsILi8EEENST_INS5_IJNSA_ILi8EEESH_EEENS5_IJSH_SC_EEEEEEEvNS4_8identityENS4_23SM90_TMA_LOAD_MULTICASTES1A_vS1B_EENS_8epilogue10collective18CollectiveEpilogueINS1E_22Sm90TmaWarpSpecializedILi4ELi2ELi16ELb0ELb0EEEJSI_NS5_IJSG_NSA_ILi32EEEEEESJ_SK_SJ_SK_NS1E_6fusion15FusionCallbacksIS1I_NS1L_13LinCombEltActINS1E_6thread4ReLuESJ_fSJ_fLNS_15FloatRoundStyleE2EEESI_S1K_JEEES10_NS11_INS12_ILi1ELi4ELi3EEES15_NST_INS5_IJS16_S1J_EEENS5_IJS1J_SC_EEEEEEENS4_39AutoVectorizingCopyWithAssumedAlignmentILi128EEENS4_14SM90_TMA_STOREES1X_S1Z_NS4_9Copy_AtomIJNS4_17SM90_U32x4_STSM_NENS_6half_tEEEEvEEEvvEEEEvNT_6ParamsE:
[----:B------:R-:W1:Y:S01]  /*0000*/  LDC R1, c[0x0][0x28] ;  /* 0x00000a00ff017b82 */ /* 0x000e620000000800 */
[----:B------:R-:W2:Y:S07]  /*0010*/  S2R R18, SR_TID.X ;  /* 0x0000000000127919 */ /* 0x000eae0000002100 */
[----:B------:R-:W3:Y:S01]  /*0020*/  LDC.64 R8, c[0x0][0x588] ;  /* 0x00016200ff087b82 */ /* 0x000ee20000000a00 */
[----:B------:R-:W-:Y:S01]  /*0030*/  ELECT P0, URZ, PT ;  /* 0x00000000003f782f */ /* 0x000fe20003800000 */
[----:B------:R-:W-:Y:S01]  /*0040*/  BSSY B0, `(.L_x_0) ;  /* 0x0000016000007945 */ /* 0x000fe20003800000 */
[----:B--2---:R-:W-:-:S02]  /*0050*/  SHF.R.U32.HI R0, RZ, 0x5, R18 ;  /* 0x00000005ff007819 */ /* 0x004fc40000011612 */
[----:B------:R-:W-:-:S03]  /*0060*/  SHF.R.U32.HI R4, RZ, 0x7, R18 ;  /* 0x00000007ff047819 */ /* 0x000fc60000011612 */
[----:B------:R-:W2:Y:S04]  /*0070*/  SHFL.IDX PT, R3, R0, RZ, 0x1f ;  /* 0x00001fff00037589 */ /* 0x000ea800000e0000 */
[----:B------:R4:W1:Y:S01]  /*0080*/  SHFL.IDX PT, R6, R4, RZ, 0x1f ;  /* 0x00001fff04067589 */ /* 0x00086200000e0000 */
[----:B--2---:R-:W-:Y:S02]  /*0090*/  ISETP.NE.OR P0, PT, R3, RZ, !P0 ;  /* 0x000000ff0300720c */ /* 0x004fe40004705670 */
[----:B------:R-:W-:-:S11]  /*00a0*/  SHF.R.S32.HI R2, RZ, 0x1f, R3 ;  /* 0x0000001fff027819 */ /* 0x000fd60000011403 */
[----:B-1-34-:R-:W-:Y:S05]  /*00b0*/  @P0 BRA `(.L_x_1) ;  /* 0x0000000000380947 */ /* 0x01afea0003800000 */
[----:B------:R-:W-:Y:S02]  /*00c0*/  ULDC.64 UR4, c[0x0][0x198] ;  /* 0x0000660000047ab9 */ /* 0x000fe40000000a00 */
[----:B------:R-:W-:Y:S02]  /*00d0*/  UIADD3 UR6, UP0, UR4, 0xf0, URZ ;  /* 0x000000f004067890 */ /* 0x000fe4000ff1e03f */
[----:B------:R-:W-:Y:S02]  /*00e0*/  UIADD3 UR8, UP1, UR4, 0x1f0, URZ ;  /* 0x000001f004087890 */ /* 0x000fe4000ff3e03f */
[----:B------:R-:W-:Y:S02]  /*00f0*/  UIADD3 UR10, UP2, UR4, 0x3f0, URZ ;  /* 0x000003f0040a7890 */ /* 0x000fe4000ff5e03f */
[----:B------:R-:W-:Y:S02]  /*0100*/  UIADD3 UR4, UP3, UR4, 0x4f0, URZ ;  /* 0x000004f004047890 */ /* 0x000fe4000ff7e03f */
[----:B------:R-:W-:-:S02]  /*0110*/  UIADD3.X UR7, URZ, UR5, URZ, UP0, !UPT ;  /* 0x000000053f077290 */ /* 0x000fc400087fe43f */
[----:B------:R-:W-:Y:S02]  /*0120*/  UIADD3.X UR9, URZ, UR5, URZ, UP1, !UPT ;  /* 0x000000053f097290 */ /* 0x000fe40008ffe43f */
[----:B------:R-:W-:Y:S02]  /*0130*/  UIADD3.X UR11, URZ, UR5, URZ, UP2, !UPT ;  /* 0x000000053f0b7290 */ /* 0x000fe400097fe43f */
[----:B------:R-:W-:-:S03]  /*0140*/  UIADD3.X UR5, URZ, UR5, URZ, UP3, !UPT ;  /* 0x000000053f057290 */ /* 0x000fc60009ffe43f */
[----:B------:R1:W-:Y:S02]  /*0150*/  UTMACCTL.PF [UR6] ;  /* 0x00000000060079b9 */ /* 0x0003e40008040000 */
[----:B------:R1:W-:Y:S02]  /*0160*/  UTMACCTL.PF [UR8] ;  /* 0x00000000080079b9 */ /* 0x0003e40008040000 */
[----:B------:R1:W-:Y:S02]  /*0170*/  UTMACCTL.PF [UR10] ;  /* 0x000000000a0079b9 */ /* 0x0003e40008040000 */
[----:B------:R1:W-:Y:S02]  /*0180*/  UTMACCTL.PF [UR4] ;  /* 0x00000000040079b9 */ /* 0x0003e40008040000 */
[----:B-1----:R-:W-:Y:S01]  /*0190*/  NOP ;  /* 0x0000000000007918 */ /* 0x002fe20000000000 */
.L_x_1:
[----:B------:R-:W-:Y:S05]  /*01a0*/  BSYNC B0 ;  /* 0x0000000000007941 */ /* 0x000fea0003800000 */
.L_x_0:
[----:B------:R-:W-:Y:S01]  /*01b0*/  ULDC.64 UR4, c[0x0][0x590] ;  /* 0x0001640000047ab9 */ /* 0x000fe20000000a00 */
[----:B------:R-:W-:Y:S01]  /*01c0*/  LEA.HI R2, R2, R3, RZ, 0x2 ;  /* 0x0000000302027211 */ /* 0x000fe200078f10ff */
[----:B------:R-:W-:Y:S01]  /*01d0*/  ULDC.64 UR40, c[0x0][0x208] ;  /* 0x0000820000287ab9 */ /* 0x000fe20000000a00 */
[----:B------:R-:W-:Y:S01]  /*01e0*/  ISETP.NE.U32.AND P2, PT, RZ, UR4, PT ;  /* 0x00000004ff007c0c */ /* 0x000fe2000bf45070 */
[----:B------:R-:W-:Y:S01]  /*01f0*/  IMAD.MOV.U32 R4, RZ, RZ, R8 ;  /* 0x000000ffff047224 */ /* 0x000fe200078e0008 */
[----:B------:R-:W-:Y:S01]  /*0200*/  LOP3.LUT R2, R2, 0xfffffffc, RZ, 0xc0, !PT ;  /* 0xfffffffc02027812 */ /* 0x000fe200078ec0ff */
[----:B------:R-:W-:Y:S01]  /*0210*/  IMAD.MOV.U32 R5, RZ, RZ, R9 ;  /* 0x000000ffff057224 */ /* 0x000fe200078e0009 */
[----:B------:R-:W-:-:S03]  /*0220*/  ISETP.NE.AND.EX P3, PT, RZ, UR5, PT, P2 ;  /* 0x00000005ff007c0c */ /* 0x000fc6000bf65320 */
[--C-:B------:R-:W-:Y:S01]  /*0230*/  IMAD.IADD R3, R3, 0x1, -R2.reuse ;  /* 0x0000000103037824 */ /* 0x100fe200078e0a02 */
[----:B------:R-:W-:-:S09]  /*0240*/  PRMT R2, RZ, 0x7610, R2 ;  /* 0x00007610ff027816 */ /* 0x000fd20000000002 */
[----:B------:R-:W-:Y:S05]  /*0250*/  @P3 BRA `(.L_x_2) ;  /* 0x0000000000303947 */ /* 0x000fea0003800000 */
[----:B------:R-:W-:Y:S02]  /*0260*/  ULDC.64 UR6, c[0x0][0x588] ;  /* 0x0001620000067ab9 */ /* 0x000fe40000000a00 */
[----:B------:R-:W-:-:S04]  /*0270*/  ISETP.NE.U32.AND P0, PT, RZ, UR6, PT ;  /* 0x00000006ff007c0c */ /* 0x000fc8000bf05070 */
[----:B------:R-:W-:-:S13]  /*0280*/  ISETP.NE.AND.EX P0, PT, RZ, UR7, PT, P0 ;  /* 0x00000007ff007c0c */ /* 0x000fda000bf05300 */
[----:B------:R-:W-:Y:S05]  /*0290*/  @!P0 BRA `(.L_x_3) ;  /* 0x0000000000108947 */ /* 0x000fea0003800000 */
[----:B------:R-:W2:Y:S02]  /*02a0*/  LDG.E R2, desc[UR40][R4.64] ;  /* 0x0000002804027981 */ /* 0x000ea4000c1e1900 */
[----:B--2---:R-:W-:Y:S01]  /*02b0*/  FSETP.NEU.AND P1, PT, R2, RZ, PT ;  /* 0x000000ff0200720b */ /* 0x004fe20003f2d000 */
[----:B------:R-:W-:Y:S01]  /*02c0*/  IMAD.MOV.U32 R2, RZ, RZ, 0x1 ;  /* 0x00000001ff027424 */ /* 0x000fe200078e00ff */
[----:B------:R-:W-:Y:S11]  /*02d0*/  BRA `(.L_x_2) ;  /* 0x0000000000107947 */ /* 0x000ff60003800000 */
.L_x_3:
[----:B------:R-:W-:Y:S01]  /*02e0*/  ULDC UR6, c[0x0][0x580] ;  /* 0x0001600000067ab9 */ /* 0x000fe20000000800 */
[----:B------:R-:W-:Y:S01]  /*02f0*/  IMAD.MOV.U32 R2, RZ, RZ, 0x1 ;  /* 0x00000001ff027424 */ /* 0x000fe200078e00ff */
[----:B------:R-:W-:Y:S02]  /*0300*/  FSETP.NEU.AND P1, PT, RZ, UR6, PT ;  /* 0x00000006ff007c0b */ /* 0x000fe4000bf2d000 */
[----:B------:R-:W-:-:S11]  /*0310*/  CS2R R4, SRZ ;  /* 0x0000000000047805 */ /* 0x000fd6000001ff00 */
.L_x_2:
[----:B------:R-:W-:Y:S02]  /*0320*/  ISETP.NE.U32.AND P4, PT, R4, RZ, PT ;  /* 0x000000ff0400720c */ /* 0x000fe40003f85070 */
[----:B------:R-:W-:Y:S02]  /*0330*/  ISETP.NE.AND.EX P5, PT, RZ, UR5, PT, P2 ;  /* 0x00000005ff007c0c */ /* 0x000fe4000bfa5320 */
[----:B------:R-:W-:Y:S02]  /*0340*/  ISETP.NE.AND.EX P2, PT, R5, RZ, PT, P4 ;  /* 0x000000ff0500720c */ /* 0x000fe40003f45340 */
[----:B------:R-:W-:-:S11]  /*0350*/  PLOP3.LUT P0, PT, PT, PT, PT, 0x8, 0x0 ;  /* 0x000000000000781c */ /* 0x000fd60003f0e170 */
[----:B------:R-:W-:Y:S05]  /*0360*/  @P2 BRA P5, `(.L_x_4) ;  /* 0x0000000000342947 */ /* 0x000fea0002800000 */
[----:B------:R-:W-:-:S04]  /*0370*/  ISETP.NE.U32.AND P0, PT, RZ, UR4, PT ;  /* 0x00000004ff007c0c */ /* 0x000fc8000bf05070 */
[----:B------:R-:W-:-:S13]  /*0380*/  ISETP.NE.AND.EX P0, PT, RZ, UR5, PT, P0 ;  /* 0x00000005ff007c0c */ /* 0x000fda000bf05300 */
[----:B------:R-:W-:Y:S05]  /*0390*/  @!P0 BRA `(.L_x_5) ;  /* 0x0000000000248947 */ /* 0x000fea0003800000 */
[----:B------:R-:W-:Y:S02]  /*03a0*/  PRMT R2, R2, 0x9910, RZ ;  /* 0x0000991002027816 */ /* 0x000fe400000000ff */
[----:B------:R-:W-:Y:S02]  /*03b0*/  ISETP.NE.U32.AND P0, PT, R4, RZ, PT ;  /* 0x000000ff0400720c */ /* 0x000fe40003f05070 */
[----:B------:R-:W-:Y:S02]  /*03c0*/  ISETP.NE.AND P2, PT, R2, RZ, PT ;  /* 0x000000ff0200720c */ /* 0x000fe40003f45270 */
[----:B------:R-:W-:Y:S02]  /*03d0*/  ISETP.NE.AND.EX P0, PT, R5, RZ, PT, P0 ;  /* 0x000000ff0500720c */ /* 0x000fe40003f05300 */
[----:B------:R-:W-:-:S09]  /*03e0*/  SEL R2, RZ, 0xffffffff, P1 ;  /* 0xffffffffff027807 */ /* 0x000fd20000800000 */
[----:B------:R-:W-:-:S04]  /*03f0*/  @!P2 SEL R2, RZ, 0xffffffff, P0 ;  /* 0xffffffffff02a807 */ /* 0x000fc80000000000 */
[----:B------:R-:W-:-:S04]  /*0400*/  LOP3.LUT R2, R2, 0x1, RZ, 0xc0, !PT ;  /* 0x0000000102027812 */ /* 0x000fc800078ec0ff */
[----:B------:R-:W-:Y:S01]  /*0410*/  ISETP.EQ.U32.AND P0, PT, R2, 0x1, PT ;  /* 0x000000010200780c */ /* 0x000fe20003f02070 */
[----:B------:R-:W-:-:S12]  /*0420*/  BRA `(.L_x_4) ;  /* 0x0000000000047947 */ /* 0x000fd80003800000 */
.L_x_5:
[----:B------:R-:W-:-:S13]  /*0430*/  PLOP3.LUT P0, PT, P1, PT, PT, 0x8, 0x0 ;  /* 0x000000000000781c */ /* 0x000fda0000f0e170 */
.L_x_4:
[----:B------:R-:W1:Y:S02]  /*0440*/  SHFL.IDX PT, R2, R0, RZ, 0x1f ;  /* 0x00001fff00027589 */ /* 0x000e6400000e0000 */
[----:B-1----:R-:W-:-:S13]  /*0450*/  ISETP.NE.AND P1, PT, R2, RZ, PT ;  /* 0x000000ff0200720c */ /* 0x002fda0003f25270 */
[----:B------:R-:W-:Y:S05]  /*0460*/  @P1 BRA `(.L_x_6) ;  /* 0x0000000000a41947 */ /* 0x000fea0003800000 */
[----:B------:R-:W-:Y:S01]  /*0470*/  ELECT P1, URZ, PT ;  /* 0x00000000003f782f */ /* 0x000fe20003820000 */
[----:B------:R-:W-:-:S12]  /*0480*/  BSSY B0, `(.L_x_6) ;  /* 0x0000027000007945 */ /* 0x000fd80003800000 */
[----:B------:R-:W-:Y:S05]  /*0490*/  @!P1 BRA `(.L_x_7) ;  /* 0x0000000000949947 */ /* 0x000fea0003800000 */
[----:B------:R-:W1:Y:S01]  /*04a0*/  S2UR UR8, SR_CgaCtaId ;  /* 0x00000000000879c3 */ /* 0x000e620000008800 */
[----:B------:R-:W-:Y:S01]  /*04b0*/  UMOV UR4, 0x400 ;  /* 0x0000040000047882 */ /* 0x000fe20000000000 */
[----:B------:R-:W-:Y:S01]  /*04c0*/  UMOV UR5, 0x1 ;  /* 0x0000000100057882 */ /* 0x000fe20000000000 */
[----:B------:R-:W-:Y:S02]  /*04d0*/  UMOV UR6, 0x4 ;  /* 0x0000000400067882 */ /* 0x000fe40000000000 */
[----:B------:R-:W-:-:S04]  /*04e0*/  UIADD3 UR6, -UR6, 0x100000, URZ ;  /* 0x0010000006067890 */ /* 0x000fc8000fffe13f */
[----:B------:R-:W-:Y:S02]  /*04f0*/  USHF.L.U32 UR7, UR6, 0xb, URZ ;  /* 0x0000000b06077899 */ /* 0x000fe4000800063f */
[----:B------:R-:W-:Y:S02]  /*0500*/  USHF.L.U32 UR6, UR6, 0x1, URZ ;  /* 0x0000000106067899 */ /* 0x000fe4000800063f */
[----:B-1----:R-:W-:Y:S02]  /*0510*/  ULEA UR8, UR8, UR4, 0x18 ;  /* 0x0000000408087291 */ /* 0x002fe4000f8ec03f */
[----:B------:R-:W-:-:S04]  /*0520*/  UIADD3 UR4, -UR5, 0x100000, URZ ;  /* 0x0010000005047890 */ /* 0x000fc8000fffe13f */
[----:B------:R-:W-:Y:S02]  /*0530*/  USHF.L.U32 UR5, UR4, 0xb, URZ ;  /* 0x0000000b04057899 */ /* 0x000fe4000800063f */
[----:B------:R-:W-:Y:S01]  /*0540*/  USHF.L.U32 UR4, UR4, 0x1, URZ ;  /* 0x0000000104047899 */ /* 0x000fe2000800063f */
[----:B------:R-:W1:Y:S11]  /*0550*/  FENCE.VIEW.ASYNC.S ;  /* 0x00000000000073c6 */ /* 0x000e760000000000 */
[----:B-1----:R1:W2:Y:S01]  /*0560*/  SYNCS.EXCH.64 URZ, [UR8], UR4 ;  /* 0x00000004083f75b2 */ /* 0x0022a20008000100 */
[----:B------:R1:W3:Y:S01]  /*0570*/  SYNCS.EXCH.64 URZ, [UR8+0x60], UR6 ;  /* 0x00006006083f75b2 */ /* 0x0002e20008000100 */
[----:B------:R1:W4:Y:S01]  /*0580*/  SYNCS.EXCH.64 URZ, [UR8+0x8], UR4 ;  /* 0x00000804083f75b2 */ /* 0x0003220008000100 */
[----:B------:R1:W1:Y:S01]  /*0590*/  SYNCS.EXCH.64 URZ, [UR8+0x68], UR6 ;  /* 0x00006806083f75b2 */ /* 0x0002620008000100 */
        /* <DEDUP_REMOVED lines=20> */
[----:B--2---:R-:W-:Y:S01]  /*06e0*/  NOP ;  /* 0x0000000000007918 */ /* 0x004fe20000000000 */
.L_x_7:
[----:B-1----:R-:W-:Y:S05]  /*06f0*/  BSYNC B0 ;  /* 0x0000000000007941 */ /* 0x002fea0003800000 */
.L_x_6:
[----:B------:R-:W1:Y:S01]  /*0700*/  S2UR UR9, SR_CTAID.X ;  /* 0x00000000000979c3 */ /* 0x000e620000002500 */
[----:B------:R-:W2:Y:S01]  /*0710*/  S2R R4, SR_CTAID.Y ;  /* 0x0000000000047919 */ /* 0x000ea20000002600 */
[----:B------:R-:W-:Y:S01]  /*0720*/  ULDC UR4, c[0x0][0x150] ;  /* 0x0000540000047ab9 */ /* 0x000fe20000000800 */
[----:B------:R-:W-:Y:S01]  /*0730*/  NOP ;  /* 0x0000000000007918 */ /* 0x000fe20000000000 */
[----:B------:R-:W5:Y:S04]  /*0740*/  SHFL.IDX PT, R12, R0, RZ, 0x1f ;  /* 0x00001fff000c7589 */ /* 0x000f6800000e0000 */
[----:B------:R-:W3:Y:S01]  /*0750*/  LDC R10, c[0x0][0x144] ;  /* 0x00005100ff0a7b82 */ /* 0x000ee20000000800 */
[----:B-1----:R-:W-:-:S05]  /*0760*/  I2FP.F32.U32 R7, UR9 ;  /* 0x0000000900077c45 */ /* 0x002fca0008201000 */
[----:B------:R-:W-:Y:S01]  /*0770*/  FMUL R11, R7, UR4 ;  /* 0x00000004070b7c20 */ /* 0x000fe20008400000 */
[----:B-----5:R-:W-:Y:S01]  /*0780*/  ISETP.NE.AND P1, PT, R12, RZ, PT ;  /* 0x000000ff0c00720c */ /* 0x020fe20003f25270 */
[----:B------:R-:W-:Y:S01]  /*0790*/  ULDC UR4, c[0x0][0x154] ;  /* 0x0000550000047ab9 */ /* 0x000fe20000000800 */
[----:B------:R-:W-:Y:S02]  /*07a0*/  SHF.R.S32.HI R7, RZ, 0x1f, R18 ;  /* 0x0000001fff077819 */ /* 0x000fe40000011412 */
[----:B--2---:R-:W-:Y:S01]  /*07b0*/  I2FP.F32.U32 R12, R4 ;  /* 0x00000004000c7245 */ /* 0x004fe20000201000 */
[----:B------:R-:W1:Y:S01]  /*07c0*/  F2I.U32.TRUNC.NTZ R11, R11 ;  /* 0x0000000b000b7305 */ /* 0x000e62000020f000 */
[----:B------:R-:W-:-:S03]  /*07d0*/  LEA.HI R7, R7, R18, RZ, 0x7 ;  /* 0x0000001207077211 */ /* 0x000fc600078f38ff */
[----:B------:R-:W-:Y:S01]  /*07e0*/  FMUL R14, R12, UR4 ;  /* 0x000000040c0e7c20 */ /* 0x000fe20008400000 */
[----:B------:R-:W-:Y:S01]  /*07f0*/  LOP3.LUT R7, R7, 0xffffff80, RZ, 0xc0, !PT ;  /* 0xffffff8007077812 */ /* 0x000fe200078ec0ff */
[----:B-1----:R-:W-:-:S04]  /*0800*/  IMAD.MOV R13, RZ, RZ, -R11 ;  /* 0x000000ffff0d7224 */ /* 0x002fc800078e0a0b */
[----:B---3--:R-:W-:Y:S01]  /*0810*/  IMAD R10, R10, R13, UR9 ;  /* 0x000000090a0a7e24 */ /* 0x008fe2000f8e020d */
[----:B------:R-:W-:Y:S06]  /*0820*/  @P1 BRA `(.L_x_8) ;  /* 0x0000000000581947 */ /* 0x000fec0003800000 */
[----:B------:R-:W1:Y:S01]  /*0830*/  S2UR UR5, SR_CgaCtaId ;  /* 0x00000000000579c3 */ /* 0x000e620000008800 */
[----:B------:R-:W-:Y:S01]  /*0840*/  UMOV UR4, 0x400 ;  /* 0x0000040000047882 */ /* 0x000fe20000000000 */
[----:B------:R-:W-:Y:S01]  /*0850*/  UMOV UR6, 0x20 ;  /* 0x0000002000067882 */ /* 0x000fe20000000000 */
[----:B------:R-:W-:Y:S01]  /*0860*/  UMOV UR7, 0x100 ;  /* 0x0000010000077882 */ /* 0x000fe20000000000 */
[----:B------:R-:W-:Y:S01]  /*0870*/  ELECT P1, URZ, PT ;  /* 0x00000000003f782f */ /* 0x000fe20003820000 */
[----:B-1----:R-:W-:Y:S02]  /*0880*/  ULEA UR8, UR5, UR4, 0x18 ;  /* 0x0000000405087291 */ /* 0x002fe4000f8ec03f */
[----:B------:R-:W-:-:S04]  /*0890*/  UIADD3 UR4, -UR6, 0x100000, URZ ;  /* 0x0010000006047890 */ /* 0x000fc8000fffe13f */
[----:B------:R-:W-:Y:S02]  /*08a0*/  USHF.L.U32 UR5, UR4, 0xb, URZ ;  /* 0x0000000b04057899 */ /* 0x000fe4000800063f */
[----:B------:R-:W-:Y:S02]  /*08b0*/  USHF.L.U32 UR4, UR4, 0x1, URZ ;  /* 0x0000000104047899 */ /* 0x000fe4000800063f */
[----:B------:R-:W-:-:S04]  /*08c0*/  UIADD3 UR6, -UR7, 0x100000, URZ ;  /* 0x0010000007067890 */ /* 0x000fc8000fffe13f */
[----:B------:R-:W-:Y:S02]  /*08d0*/  USHF.L.U32 UR7, UR6, 0xb, URZ ;  /* 0x0000000b06077899 */ /* 0x000fe4000800063f */
[----:B------:R-:W-:Y:S01]  /*08e0*/  USHF.L.U32 UR6, UR6, 0x1, URZ ;  /* 0x0000000106067899 */ /* 0x000fe2000800063f */
[----:B------:R-:W1:Y:S03]  /*08f0*/  FENCE.VIEW.ASYNC.S ;  /* 0x00000000000073c6 */ /* 0x000e660000000000 */
[----:B-1----:R1:W2:Y:S08]  /*0900*/  SYNCS.EXCH.64 URZ, [UR8+0xc0], UR4 ;  /* 0x0000c004083f75b2 */ /* 0x0022b00008000100 */
[----:B------:R1:W3:Y:S01]  /*0910*/  SYNCS.EXCH.64 URZ, [UR8+0xe0], UR6 ;  /* 0x0000e006083f75b2 */ /* 0x0002e20008000100 */
[----:B------:R1:W1:Y:S01]  /*0920*/  SYNCS.EXCH.64 URZ, [UR8+0xc8], UR4 ;  /* 0x0000c804083f75b2 */ /* 0x0002620008000100 */
[----:B------:R1:W1:Y:S01]  /*0930*/  SYNCS.EXCH.64 URZ, [UR8+0xe8], UR6 ;  /* 0x0000e806083f75b2 */ /* 0x0002620008000100 */
[----:B------:R1:W1:Y:S01]  /*0940*/  SYNCS.EXCH.64 URZ, [UR8+0xd0], UR4 ;  /* 0x0000d004083f75b2 */ /* 0x0002620008000100 */
[----:B------:R1:W1:Y:S01]  /*0950*/  SYNCS.EXCH.64 URZ, [UR8+0xf0], UR6 ;  /* 0x0000f006083f75b2 */ /* 0x0002620008000100 */
[----:B------:R1:W1:Y:S01]  /*0960*/  SYNCS.EXCH.64 URZ, [UR8+0xd8], UR4 ;  /* 0x0000d804083f75b2 */ /* 0x0002620008000100 */
[----:B------:R1:W1:Y:S01]  /*0970*/  SYNCS.EXCH.64 URZ, [UR8+0xf8], UR6 ;  /* 0x0000f806083f75b2 */ /* 0x0002620008000100 */
[----:B------:R-:W-:Y:S01]  /*0980*/  NOP ;  /* 0x0000000000007918 */ /* 0x000fe20000000000 */
.L_x_8:
[----:B------:R-:W-:Y:S01]  /*0990*/  IMAD.IADD R7, R18, 0x1, -R7 ;  /* 0x0000000112077824 */ /* 0x000fe200078e0a07 */
[----:B------:R-:W5:Y:S01]  /*09a0*/  SHFL.IDX PT, R0, R0, RZ, 0x1f ;  /* 0x00001fff00007589 */ /* 0x000f6200000e0000 */
[----:B------:R-:W-:Y:S02]  /*09b0*/  SHF.R.S32.HI R13, RZ, 0x1f, R2 ;  /* 0x0000001fff0d7819 */ /* 0x000fe40000011402 */
[----:B------:R-:W-:Y:S01]  /*09c0*/  ELECT P1, URZ, PT ;  /* 0x00000000003f782f */ /* 0x000fe20003820000 */
[----:B------:R-:W4:Y:S01]  /*09d0*/  F2I.U32.TRUNC.NTZ R14, R14 ;  /* 0x0000000e000e7305 */ /* 0x000f22000020f000 */
[----:B------:R-:W-:Y:S01]  /*09e0*/  SHF.R.S32.HI R12, RZ, 0x1f, R7 ;  /* 0x0000001fff0c7819 */ /* 0x000fe20000011407 */
[----:B-1----:R-:W-:Y:S01]  /*09f0*/  UMOV UR4, 0x20 ;  /* 0x0000002000047882 */ /* 0x002fe20000000000 */
[----:B------:R-:W-:Y:S01]  /*0a00*/  LEA.HI R13, R13, R2, RZ, 0x2 ;  /* 0x000000020d0d7211 */ /* 0x000fe200078f10ff */
[----:B------:R-:W-:Y:S01]  /*0a10*/  IMAD.MOV.U32 R22, RZ, RZ, 0x1 ;  /* 0x00000001ff167424 */ /* 0x000fe200078e00ff */
[----:B------:R-:W-:Y:S01]  /*0a20*/  LEA.HI R12, R12, R7, RZ, 0x3 ;  /* 0x000000070c0c7211 */ /* 0x000fe200078f18ff */
[----:B------:R-:W-:Y:S01]  /*0a30*/  NOP ;  /* 0x0000000000007918 */ /* 0x000fe20000000000 */
[----:B------:R-:W-:-:S02]  /*0a40*/  LOP3.LUT R13, R13, 0x3ffffffc, RZ, 0xc0, !PT ;  /* 0x3ffffffc0d0d7812 */ /* 0x000fc400078ec0ff */
[--C-:B------:R-:W-:Y:S02]  /*0a50*/  SHF.R.S32.HI R11, RZ, 0x3, R12.reuse ;  /* 0x00000003ff0b7819 */ /* 0x100fe4000001140c */
[----:B------:R-:W-:Y:S02]  /*0a60*/  SHF.R.S32.HI R12, RZ, 0x1f, R12 ;  /* 0x0000001fff0c7819 */ /* 0x000fe4000001140c */
[----:B------:R-:W-:Y:S02]  /*0a70*/  IADD3 R13, R2, -R13, RZ ;  /* 0x8000000d020d7210 */ /* 0x000fe40007ffe0ff */
[----:B------:R-:W-:Y:S01]  /*0a80*/  LEA.HI R12, R12, R11, RZ, 0x2 ;  /* 0x0000000b0c0c7211 */ /* 0x000fe200078f10ff */
[----:B------:R-:W1:Y:S01]  /*0a90*/  LDC R2, c[0x0][0x140] ;  /* 0x00005000ff027b82 */ /* 0x000e620000000800 */
[----:B------:R-:W-:Y:S01]  /*0aa0*/  ISETP.NE.AND P4, PT, R3, RZ, PT ;  /* 0x000000ff0300720c */ /* 0x000fe20003f85270 */
[----:B----4-:R-:W-:Y:S01]  /*0ab0*/  IMAD.MOV R24, RZ, RZ, -R14 ;  /* 0x000000ffff187224 */ /* 0x010fe200078e0a0e */
[----:B------:R-:W-:-:S02]  /*0ac0*/  LOP3.LUT R12, R12, 0xfffffffc, RZ, 0xc0, !PT ;  /* 0xfffffffc0c0c7812 */ /* 0x000fc400078ec0ff */
[----:B-----5:R-:W-:Y:S02]  /*0ad0*/  ISETP.NE.OR P1, PT, R0, RZ, !P1 ;  /* 0x000000ff0000720c */ /* 0x020fe40004f25670 */
[----:B------:R-:W-:Y:S01]  /*0ae0*/  ISETP.EQ.OR P2, PT, R3, 0x3, !P4 ;  /* 0x000000030300780c */ /* 0x000fe20006742670 */
[----:B------:R-:W-:Y:S02]  /*0af0*/  IMAD.IADD R12, R11, 0x1, -R12 ;  /* 0x000000010b0c7824 */ /* 0x000fe400078e0a0c */
[----:B------:R-:W4:Y:S01]  /*0b00*/  LDC R11, c[0x0][0x148] ;  /* 0x00005200ff0b7b82 */ /* 0x000f220000000800 */
[----:B------:R-:W-:Y:S01]  /*0b10*/  ISETP.EQ.AND P2, PT, R6, RZ, P2 ;  /* 0x000000ff0600720c */ /* 0x000fe20001742270 */
[----:B------:R-:W-:-:S03]  /*0b20*/  IMAD R12, R13, 0x4, R12 ;  /* 0x000000040d0c7824 */ /* 0x000fc600078e020c */
[----:B------:R-:W-:Y:S01]  /*0b30*/  SEL R19, RZ, 0x1, !P2 ;  /* 0x00000001ff137807 */ /* 0x000fe20005000000 */
[C---:B------:R-:W-:Y:S01]  /*0b40*/  IMAD.SHL.U32 R23, R12.reuse, 0x4, RZ ;  /* 0x000000040c177824 */ /* 0x040fe200078e00ff */
[----:B------:R-:W-:Y:S01]  /*0b50*/  LEA.HI R0, R12, R12, RZ, 0x1 ;  /* 0x0000000c0c007211 */ /* 0x000fe200078f08ff */
[----:B------:R-:W-:Y:S01]  /*0b60*/  VOTEU.ALL UP0, P1 ;  /* 0x00000000003f7886 */ /* 0x000fe20000800000 */
[----:B------:R-:W-:Y:S02]  /*0b70*/  VOTEU.ALL UP1, P1 ;  /* 0x00000000003f7886 */ /* 0x000fe40000820000 */
[----:B------:R-:W-:Y:S02]  /*0b80*/  LOP3.LUT R13, R0, 0xfffffffe, RZ, 0xc0, !PT ;  /* 0xfffffffe000d7812 */ /* 0x000fe400078ec0ff */
[----:B------:R-:W5:Y:S01]  /*0b90*/  @!UP0 S2UR UR7, SR_CgaCtaId ;  /* 0x00000000000789c3 */ /* 0x000f620000008800 */
[C---:B------:R-:W-:Y:S01]  /*0ba0*/  LOP3.LUT R23, R12.reuse, 0xc, R23, 0x78, !PT ;  /* 0x0000000c0c177812 */ /* 0x040fe200078e7817 */
[----:B------:R-:W-:Y:S01]  /*0bb0*/  @!UP0 UMOV UR6, 0x400 ;  /* 0x0000040000068882 */ /* 0x000fe20000000000 */
[----:B------:R-:W-:Y:S01]  /*0bc0*/  IMAD.IADD R13, R12, 0x1, -R13 ;  /* 0x000000010c0d7824 */ /* 0x000fe200078e0a0d */
[----:B------:R-:W-:-:S04]  /*0bd0*/  @!UP0 UIADD3 UR4, -UR4, 0x100000, URZ ;  /* 0x0010000004048890 */ /* 0x000fc8000fffe13f */
[----:B------:R-:W-:Y:S02]  /*0be0*/  @!UP0 USHF.L.U32 UR5, UR4, 0xb, URZ ;  /* 0x0000000b04058899 */ /* 0x000fe4000800063f */
[----:B------:R-:W-:Y:S01]  /*0bf0*/  @!UP0 USHF.L.U32 UR4, UR4, 0x1, URZ ;  /* 0x0000000104048899 */ /* 0x000fe2000800063f */
[----:B-1----:R-:W-:Y:S02]  /*0c00*/  ISETP.EQ.U32.AND P2, PT, R2, 0x1, PT ;  /* 0x000000010200780c */ /* 0x002fe40003f42070 */
[----:B------:R-:W-:Y:S02]  /*0c10*/  IADD3 R12, R6, -0x1, RZ ;  /* 0xffffffff060c7810 */ /* 0x000fe40007ffe0ff */
[----:B------:R-:W-:Y:S01]  /*0c20*/  ISETP.NE.AND P5, PT, R13, R10, PT ;  /* 0x0000000a0d00720c */ /* 0x000fe20003fa5270 */
[----:B----4-:R-:W-:-:S12]  /*0c30*/  IMAD R13, R11, R24, R4 ;  /* 0x000000180b0d7224 */ /* 0x010fd800078e0204 */
[----:B------:R-:W-:Y:S01]  /*0c40*/  @P5 LEA.HI R0, R23, R23, RZ, 0x1 ;  /* 0x0000001717005211 */ /* 0x000fe200078f08ff */
[----:B-----5:R-:W-:-:S03]  /*0c50*/  @!UP0 ULEA UR6, UR7, UR6, 0x18 ;  /* 0x0000000607068291 */ /* 0x020fc6000f8ec03f */
[----:B------:R-:W-:Y:S01]  /*0c60*/  @P5 SHF.R.S32.HI R0, RZ, 0x1, R0 ;  /* 0x00000001ff005819 */ /* 0x000fe20000011400 */
[----:B------:R-:W-:Y:S01]  /*0c70*/  VOTEU.ALL UP0, P1 ;  /* 0x00000000003f7886 */ /* 0x000fe20000800000 */
[----:B------:R-:W-:Y:S02]  /*0c80*/  LOP3.LUT P1, RZ, R7, 0x7, RZ, 0xc0, !PT ;  /* 0x0000000707ff7812 */ /* 0x000fe4000782c0ff */
[----:B------:R-:W-:Y:S02]  /*0c90*/  @P5 ISETP.NE.AND P6, PT, R0, R13, PT ;  /* 0x0000000d0000520c */ /* 0x000fe40003fc5270 */
[----:B------:R-:W-:Y:S02]  /*0ca0*/  ISETP.LT.U32.AND P1, PT, R23, 0x2, !P1 ;  /* 0x000000021700780c */ /* 0x000fe40004f21070 */
[----:B------:R-:W-:Y:S02]  /*0cb0*/  @P5 SEL R22, RZ, 0x1, P6 ;  /* 0x00000001ff165807 */ /* 0x000fe40003000000 */
[----:B------:R-:W-:Y:S01]  /*0cc0*/  ISETP.NE.AND P5, PT, R6, RZ, PT ;  /* 0x000000ff0600720c */ /* 0x000fe20003fa5270 */
[----:B------:R-:W1:Y:S02]  /*0cd0*/  FENCE.VIEW.ASYNC.S ;  /* 0x00000000000073c6 */ /* 0x000e640000000000 */
[----:B-1----:R1:W4:Y:S01]  /*0ce0*/  @!UP0 SYNCS.EXCH.64 URZ, [UR6+0x100], UR4 ;  /* 0x00010004063f85b2 */ /* 0x0023220008000100 */
[----:B------:R-:W-:-:S02]  /*0cf0*/  SEL R7, RZ, 0x1, !P1 ;  /* 0x00000001ff077807 */ /* 0x000fc40004800000 */
[----:B------:R-:W-:Y:S02]  /*0d00*/  ISETP.EQ.AND P6, PT, R3, 0x2, !P5 ;  /* 0x000000020300780c */ /* 0x000fe40006fc2270 */
[----:B------:R-:W-:Y:S02]  /*0d10*/  ISETP.GE.U32.AND P1, PT, R12, 0x2, PT ;  /* 0x000000020c00780c */ /* 0x000fe40003f26070 */
[----:B------:R-:W-:Y:S02]  /*0d20*/  SEL R0, RZ, 0x1, !P6 ;  /* 0x00000001ff007807 */ /* 0x000fe40007000000 */
[----:B------:R-:W-:Y:S02]  /*0d30*/  LOP3.LUT R22, R22, R7, RZ, 0xc0, !PT ;  /* 0x0000000716167212 */ /* 0x000fe400078ec0ff */
[----:B------:R-:W-:Y:S02]  /*0d40*/  SEL R0, R0, 0x2, P1 ;  /* 0x0000000200007807 */ /* 0x000fe40000800000 */
[----:B------:R-:W-:Y:S01]  /*0d50*/  SEL R19, R19, 0x2, P1 ;  /* 0x0000000213137807 */ /* 0x000fe20000800000 */
[----:B------:R1:W1:Y:S01]  /*0d60*/  @!UP1 SYNCS.EXCH.64 URZ, [UR6+0x108], UR4 ;  /* 0x00010804063f95b2 */ /* 0x0002620008000100 */
[----:B------:R-:W-:Y:S01]  /*0d70*/  NOP ;  /* 0x0000000000007918 */ /* 0x000fe20000000000 */
[----:B------:R-:W-:Y:S05]  /*0d80*/  @!P2 BRA `(.L_x_9) ;  /* 0x000000000008a947 */ /* 0x000fea0003800000 */
[----:B-1234-:R-:W-:Y:S01]  /*0d90*/  UCGABAR_ARV ;  /* 0x00000000000079c7 */ /* 0x01efe20008000000 */
[----:B------:R-:W-:Y:S05]  /*0da0*/  BRA `(.L_x_10) ;  /* 0x0000000000047947 */ /* 0x000fea0003800000 */
.L_x_9:
[----:B-1234-:R-:W-:Y:S01]  /*0db0*/  NOP ;  /* 0x0000000000007918 */ /* 0x01efe20000000000 */
.L_x_10:
[----:B------:R-:W1:Y:S01]  /*0dc0*/  LDC R2, c[0x0][0x904] ;  /* 0x00024100ff027b82 */ /* 0x000e620000000800 */
[----:B------:R-:W-:Y:S02]  /*0dd0*/  IMAD.U32 R6, RZ, RZ, UR9 ;  /* 0x00000009ff067e24 */ /* 0x000fe4000f8e00ff */
[----:B------:R-:W-:Y:S01]  /*0de0*/  IMAD.MOV.U32 R7, RZ, RZ, RZ ;  /* 0x000000ffff077224 */ /* 0x000fe200078e00ff */
[----:B-1----:R-:W-:-:S04]  /*0df0*/  ISETP.NE.AND P1, PT, R2, 0x1, PT ;  /* 0x000000010200780c */ /* 0x002fc80003f25270 */
[----:B------:R-:W-:-:S09]  /*0e00*/  P2R R5, PR, RZ, 0x2 ;  /* 0x00000002ff057803 */ /* 0x000fd20000000000 */
[----:B------:R-:W1:Y:S01]  /*0e10*/  @P1 LDC R17, c[0x0][0x10] ;  /* 0x00000400ff111b82 */ /* 0x000e620000000800 */
[----:B------:R-:W-:Y:S02]  /*0e20*/  @P1 IMAD.MOV.U32 R5, RZ, RZ, RZ ;  /* 0x000000ffff051224 */ /* 0x000fe400078e00ff */
[----:B------:R-:W-:-:S05]  /*0e30*/  @P1 IMAD.MOV.U32 R15, RZ, RZ, RZ ;  /* 0x000000ffff0f1224 */ /* 0x000fca00078e00ff */
[----:B------:R-:W2:Y:S01]  /*0e40*/  @!P1 LDC R13, c[0x0][0xc] ;  /* 0x00000300ff0d9b82 */ /* 0x000ea20000000800 */
[----:B------:R-:W-:Y:S01]  /*0e50*/  ULDC UR4, c[0x0][0xc] ;  /* 0x0000030000047ab9 */ /* 0x000fe20000000800 */
[----:B------:R-:W-:Y:S01]  /*0e60*/  ULDC UR5, c[0x0][0x10] ;  /* 0x0000040000057ab9 */ /* 0x000fe20000000800 */
[----:B------:R-:W-:Y:S01]  /*0e70*/  ULDC UR6, c[0x0][0x14] ;  /* 0x0000050000067ab9 */ /* 0x000fe20000000800 */
[----:B------:R-:W-:-:S04]  /*0e80*/  UIMAD.WIDE.U32 UR4, UR4, UR5, URZ ;  /* 0x00000005040472a5 */ /* 0x000fc8000f8e003f */
[----:B------:R-:W-:Y:S02]  /*0e90*/  UIMAD.WIDE.U32 UR38, UR4, UR6, URZ ;  /* 0x00000006042672a5 */ /* 0x000fe4000f8e003f */
[----:B------:R-:W-:-:S04]  /*0ea0*/  UIMAD UR37, UR5, UR6, URZ ;  /* 0x00000006052572a4 */ /* 0x000fc8000f8e023f */
[----:B------:R-:W-:Y:S01]  /*0eb0*/  UIADD3 UR37, UR39, UR37, URZ ;  /* 0x0000002527257290 */ /* 0x000fe2000fffe03f */
[----:B-1----:R-:W-:-:S04]  /*0ec0*/  @P1 IMAD.WIDE.U32 R16, R17, UR9, R4 ;  /* 0x0000000911101c25 */ /* 0x002fc8000f8e0004 */
[----:B------:R-:W-:Y:S02]  /*0ed0*/  @P1 IMAD.IADD R17, R17, 0x1, R15 ;  /* 0x0000000111111824 */ /* 0x000fe400078e020f */
[----:B--2---:R-:W-:-:S04]  /*0ee0*/  @!P1 IMAD.WIDE.U32 R6, R4, R13, R6 ;  /* 0x0000000d04069225 */ /* 0x004fc800078e0006 */
[----:B------:R-:W-:Y:S01]  /*0ef0*/  @!P1 IMAD.MOV.U32 R16, RZ, RZ, R6 ;  /* 0x000000ffff109224 */ /* 0x000fe200078e0006 */
[----:B------:R-:W-:Y:S01]  /*0f00*/  @!P1 MOV R17, R7 ;  /* 0x0000000700119202 */ /* 0x000fe20000000f00 */
[----:B------:R-:W-:Y:S06]  /*0f10*/  @!P2 BRA `(.L_x_11) ;  /* 0x00000000000ca947 */ /* 0x000fec0003800000 */
[----:B------:R-:W-:Y:S01]  /*0f20*/  UCGABAR_WAIT ;  /* 0x0000000000007dc7 */ /* 0x000fe20008000000 */
[----:B------:R-:W-:Y:S01]  /*0f30*/  CCTL.IVALL ;  /* 0x00000000ff00798f */ /* 0x000fe20002000000 */
[----:B------:R-:W-:Y:S05]  /*0f40*/  BRA `(.L_x_12) ;  /* 0x0000000000047947 */ /* 0x000fea0003800000 */
.L_x_11:
[----:B------:R-:W-:Y:S06]  /*0f50*/  BAR.SYNC.DEFER_BLOCKING 0x0 ;  /* 0x0000000000007b1d */ /* 0x000fec0000010000 */
.L_x_12:
[----:B------:R-:W1:Y:S01]  /*0f60*/  S2UR UR36, SR_CgaCtaId ;  /* 0x00000000002479c3 */ /* 0x000e620000008800 */
[----:B------:R-:W-:Y:S05]  /*0f70*/  @!P5 BRA `(.L_x_13) ;  /* 0x0000005400e8d947 */ /* 0x000fea0003800000 */
[----:B------:R-:W-:-:S13]  /*0f80*/  ISETP.GT.U32.AND P0, PT, R12, 0x1, PT ;  /* 0x000000010c00780c */ /* 0x000fda0003f04070 */
[----:B-1----:R-:W-:Y:S05]  /*0f90*/  @P0 EXIT ;  /* 0x000000000000094d */ /* 0x002fea0003800000 */
[----:B------:R-:W-:Y:S01]  /*0fa0*/  ULDC.64 UR4, c[0x0][0x8f8] ;  /* 0x00023e0000047ab9 */ /* 0x000fe20000000a00 */
[----:B------:R-:W-:Y:S01]  /*0fb0*/  UMOV UR47, 0xffffffff ;  /* 0xffffffff002f7882 */ /* 0x000fe20000000000 */
[----:B------:R-:W-:Y:S01]  /*0fc0*/  ISETP.GE.U32.AND P0, PT, R16, UR4, PT ;  /* 0x0000000410007c0c */ /* 0x000fe2000bf06070 */
[----:B------:R-:W-:Y:S01]  /*0fd0*/  IMAD.MOV.U32 R3, RZ, RZ, -0x1 ;  /* 0xffffffffff037424 */ /* 0x000fe200078e00ff */
[----:B------:R-:W-:Y:S01]  /*0fe0*/  PRMT R88, RZ, 0x7610, R88 ;  /* 0x00007610ff587816 */ /* 0x000fe20000000058 */
[----:B------:R-:W-:Y:S01]  /*0ff0*/  IMAD.MOV.U32 R7, RZ, RZ, -0x1 ;  /* 0xffffffffff077424 */ /* 0x000fe200078e00ff */
[----:B------:R-:W-:Y:S02]  /*1000*/  ISETP.GE.U32.AND.EX P0, PT, R17, UR5, PT, P0 ;  /* 0x0000000511007c0c */ /* 0x000fe4000bf06100 */
[----:B------:R-:W-:-:S11]  /*1010*/  PRMT R6, RZ, 0x7610, R6 ;  /* 0x00007610ff067816 */ /* 0x000fd60000000006 */
[----:B------:R-:W-:Y:S05]  /*1020*/  @P0 BRA `(.L_x_14) ;  /* 0x0000000400280947 */ /* 0x000fea0003800000 */
[----:B------:R-:W1:Y:S01]  /*1030*/  LDC.64 R20, c[0x0][0x8d0] ;  /* 0x00023400ff147b82 */ /* 0x000e620000000a00 */
[----:B------:R-:W-:Y:S02]  /*1040*/  IMAD.MOV.U32 R6, RZ, RZ, R16 ;  /* 0x000000ffff067224 */ /* 0x000fe400078e0010 */
[----:B------:R-:W-:-:S05]  /*1050*/  IMAD.MOV.U32 R7, RZ, RZ, R17 ;  /* 0x000000ffff077224 */ /* 0x000fca00078e0011 */
[----:B------:R-:W2:Y:S08]  /*1060*/  LDC R14, c[0x0][0x8d8] ;  /* 0x00023600ff0e7b82 */ /* 0x000eb00000000800 */
[----:B------:R-:W3:Y:S01]  /*1070*/  LDC.64 R26, c[0x0][0x8c8] ;  /* 0x00023200ff1a7b82 */ /* 0x000ee20000000a00 */
[----:B-1----:R-:W-:-:S04]  /*1080*/  ISETP.NE.U32.AND P0, PT, R20, RZ, PT ;  /* 0x000000ff1400720c */ /* 0x002fc80003f05070 */
[----:B------:R-:W-:-:S13]  /*1090*/  ISETP.NE.AND.EX P0, PT, R21, RZ, PT, P0 ;  /* 0x000000ff1500720c */ /* 0x000fda0003f05300 */
[----:B--23--:R-:W-:Y:S05]  /*10a0*/  @!P0 BRA `(.L_x_15) ;  /* 0x0000000000288947 */ /* 0x00cfea0003800000 */
[----:B------:R-:W1:Y:S02]  /*10b0*/  LDC R3, c[0x0][0x8dc] ;  /* 0x00023700ff037b82 */ /* 0x000e640000000800 */
[----:B-1----:R-:W-:-:S05]  /*10c0*/  IADD3 R3, P0, R16, R3, RZ ;  /* 0x0000000310037210 */ /* 0x002fca0007f1e0ff */
[----:B------:R-:W-:-:S04]  /*10d0*/  IMAD.X R15, RZ, RZ, R17, P0 ;  /* 0x000000ffff0f7224 */ /* 0x000fc800000e0611 */
[----:B------:R-:W-:-:S04]  /*10e0*/  IMAD.WIDE.U32 R6, R15, R20, RZ ;  /* 0x000000140f067225 */ /* 0x000fc800078e00ff */
[----:B------:R-:W-:-:S04]  /*10f0*/  IMAD.WIDE.U32 R8, P0, R3, R21, R6 ;  /* 0x0000001503087225 */ /* 0x000fc80007800006 */
[----:B------:R-:W-:Y:S01]  /*1100*/  IMAD.WIDE.U32 R6, R3, R20, RZ ;  /* 0x0000001403067225 */ /* 0x000fe200078e00ff */
[----:B------:R-:W-:-:S03]  /*1110*/  MOV R12, R9 ;  /* 0x00000009000c7202 */ /* 0x000fc60000000f00 */
[----:B------:R-:W-:Y:S01]  /*1120*/  IMAD.X R13, RZ, RZ, RZ, P0 ;  /* 0x000000ffff0d7224 */ /* 0x000fe200000e06ff */
[----:B------:R-:W-:-:S05]  /*1130*/  IADD3 RZ, P0, R7, R8, RZ ;  /* 0x0000000807ff7210 */ /* 0x000fca0007f1e0ff */
[----:B------:R-:W-:-:S08]  /*1140*/  IMAD.WIDE.U32.X R6, R15, R21, R12, P0 ;  /* 0x000000150f067225 */ /* 0x000fd000000e040c */
.L_x_15:
[----:B------:R-:W1:Y:S01]  /*1150*/  LDC.64 R28, c[0x0][0x8e8] ;  /* 0x00023a00ff1c7b82 */ /* 0x000e620000000a00 */
[-CC-:B------:R-:W-:Y:S01]  /*1160*/  SHF.R.U64 R30, R6, R14.reuse, R7.reuse ;  /* 0x0000000e061e7219 */ /* 0x180fe20000001207 */
[----:B------:R-:W-:Y:S01]  /*1170*/  IMAD.MOV.U32 R31, RZ, RZ, 0x1 ;  /* 0x00000001ff1f7424 */ /* 0x000fe200078e00ff */
[----:B------:R-:W-:Y:S02]  /*1180*/  SHF.R.U32.HI R3, RZ, R14, R7 ;  /* 0x0000000eff037219 */ /* 0x000fe40000011607 */
[----:B------:R-:W-:-:S03]  /*1190*/  IADD3 R5, P0, RZ, -R30, RZ ;  /* 0x8000001eff057210 */ /* 0x000fc60007f1e0ff */
[----:B------:R-:W2:Y:S02]  /*11a0*/  LDC R12, c[0x0][0x8c0] ;  /* 0x00023000ff0c7b82 */ /* 0x000ea40000000800 */
[----:B------:R-:W-:Y:S02]  /*11b0*/  IMAD.X R3, RZ, RZ, ~R3, P0 ;  /* 0x000000ffff037224 */ /* 0x000fe400000e0e03 */
[----:B------:R-:W-:-:S04]  /*11c0*/  IMAD.WIDE.U32 R6, R5, R26, R16 ;  /* 0x0000001a05067225 */ /* 0x000fc800078e0010 */
[----:B------:R-:W3:Y:S01]  /*11d0*/  LDC R9, c[0x0][0x8b0] ;  /* 0x00022c00ff097b82 */ /* 0x000ee20000000800 */
[----:B------:R-:W-:-:S04]  /*11e0*/  IMAD R8, R3, R26, RZ ;  /* 0x0000001a03087224 */ /* 0x000fc800078e02ff */
[----:B------:R-:W-:Y:S02]  /*11f0*/  IMAD R3, R5, R27, R8 ;  /* 0x0000001b05037224 */ /* 0x000fe400078e0208 */
[----:B------:R-:W-:Y:S01]  /*1200*/  IMAD R27, R11, R24, R4 ;  /* 0x000000180b1b7224 */ /* 0x000fe200078e0204 */
[----:B------:R-:W4:Y:S01]  /*1210*/  LDC R20, c[0x0][0x900] ;  /* 0x00024000ff147b82 */ /* 0x000f220000000800 */
[----:B------:R-:W-:Y:S01]  /*1220*/  IMAD.IADD R3, R7, 0x1, R3 ;  /* 0x0000000107037824 */ /* 0x000fe200078e0203 */
[----:B-1----:R-:W-:-:S04]  /*1230*/  ISETP.NE.U32.AND P0, PT, R28, RZ, PT ;  /* 0x000000ff1c00720c */ /* 0x002fc80003f05070 */
[----:B------:R-:W-:Y:S02]  /*1240*/  ISETP.NE.AND.EX P0, PT, R29, RZ, PT, P0 ;  /* 0x000000ff1d00720c */ /* 0x000fe40003f05300 */
[----:B------:R-:W1:Y:S01]  /*1250*/  LDC R14, c[0x0][0x8a8] ;  /* 0x00022a00ff0e7b82 */ /* 0x000e620000000800 */
[-CC-:B--2---:R-:W-:Y:S02]  /*1260*/  SHF.R.U64 R15, R6, R12.reuse, R3.reuse ;  /* 0x0000000c060f7219 */ /* 0x184fe40000001203 */
[----:B------:R-:W-:Y:S01]  /*1270*/  SHF.R.U32.HI R6, RZ, R12, R3 ;  /* 0x0000000cff067219 */ /* 0x000fe20000011603 */
[----:B------:R-:W-:-:S04]  /*1280*/  IMAD.MOV.U32 R3, RZ, RZ, -0x1 ;  /* 0xffffffffff037424 */ /* 0x000fc800078e00ff */
[----:B------:R-:W2:Y:S01]  /*1290*/  LDC R21, c[0x0][0x8f0] ;  /* 0x00023c00ff157b82 */ /* 0x000ea20000000800 */
[-CC-:B---3--:R-:W-:Y:S02]  /*12a0*/  SHF.R.U64 R12, R15, R9.reuse, R6.reuse ;  /* 0x000000090f0c7219 */ /* 0x188fe40000001206 */
[----:B------:R-:W-:-:S05]  /*12b0*/  SHF.R.U32.HI R5, RZ, R9, R6 ;  /* 0x00000009ff057219 */ /* 0x000fca0000011606 */
[----:B------:R-:W3:Y:S01]  /*12c0*/  LDC R26, c[0x0][0x8e0] ;  /* 0x00023800ff1a7b82 */ /* 0x000ee20000000800 */
[-CC-:B----4-:R-:W-:Y:S02]  /*12d0*/  SHF.R.U64 R24, R12, R20.reuse, R5.reuse ;  /* 0x000000140c187219 */ /* 0x190fe40000001205 */
[-C--:B------:R-:W-:Y:S02]  /*12e0*/  SHF.L.U32 R3, R3, R20.reuse, RZ ;  /* 0x0000001403037219 */ /* 0x080fe400000006ff */
[----:B------:R-:W-:Y:S01]  /*12f0*/  SHF.R.U32.HI R5, RZ, R20, R5 ;  /* 0x00000014ff057219 */ /* 0x000fe20000011605 */
[----:B------:R-:W-:Y:S01]  /*1300*/  IMAD.MOV.U32 R4, RZ, RZ, R24 ;  /* 0x000000ffff047224 */ /* 0x000fe200078e0018 */
[----:B------:R-:W-:Y:S01]  /*1310*/  LOP3.LUT R11, RZ, R3, RZ, 0x33, !PT ;  /* 0x00000003ff0b7212 */ /* 0x000fe200078e33ff */
[----:B------:R-:W4:Y:S01]  /*1320*/  LDC R25, c[0x0][0x8b8] ;  /* 0x00022e00ff197b82 */ /* 0x000f220000000800 */
[----:B------:R-:W-:Y:S05]  /*1330*/  @!P0 BRA `(.L_x_16) ;  /* 0x0000000000288947 */ /* 0x000fea0003800000 */
[----:B------:R-:W5:Y:S02]  /*1340*/  LDC R3, c[0x0][0x8f4] ;  /* 0x00023d00ff037b82 */ /* 0x000f640000000800 */
[----:B-----5:R-:W-:-:S05]  /*1350*/  IADD3 R3, P0, R24, R3, RZ ;  /* 0x0000000318037210 */ /* 0x020fca0007f1e0ff */
[----:B------:R-:W-:-:S04]  /*1360*/  IMAD.X R13, RZ, RZ, R5, P0 ;  /* 0x000000ffff0d7224 */ /* 0x000fc800000e0605 */
[----:B------:R-:W-:-:S04]  /*1370*/  IMAD.WIDE.U32 R4, R13, R28, RZ ;  /* 0x0000001c0d047225 */ /* 0x000fc800078e00ff */
[----:B------:R-:W-:-:S04]  /*1380*/  IMAD.WIDE.U32 R6, P0, R3, R29, R4 ;  /* 0x0000001d03067225 */ /* 0x000fc80007800004 */
[----:B------:R-:W-:Y:S01]  /*1390*/  IMAD.WIDE.U32 R4, R3, R28, RZ ;  /* 0x0000001c03047225 */ /* 0x000fe200078e00ff */
[----:B------:R-:W-:-:S03]  /*13a0*/  IADD3.X R9, RZ, RZ, RZ, P0, !PT ;  /* 0x000000ffff097210 */ /* 0x000fc600007fe4ff */
[----:B------:R-:W-:Y:S01]  /*13b0*/  IMAD.MOV.U32 R8, RZ, RZ, R7 ;  /* 0x000000ffff087224 */ /* 0x000fe200078e0007 */
[----:B------:R-:W-:-:S05]  /*13c0*/  IADD3 RZ, P0, R5, R6, RZ ;  /* 0x0000000605ff7210 */ /* 0x000fca0007f1e0ff */
[----:B------:R-:W-:-:S08]  /*13d0*/  IMAD.WIDE.U32.X R4, R13, R29, R8, P0 ;  /* 0x0000001d0d047225 */ /* 0x000fd000000e0408 */
.L_x_16:
[----:B--2---:R-:W-:Y:S01]  /*13e0*/  SHF.R.U64 R5, R4, R21, R5 ;  /* 0x0000001504057219 */ /* 0x004fe20000001205 */
[----:B-1----:R-:W-:Y:S01]  /*13f0*/  VIADD R6, R14, 0xffffffff ;  /* 0xffffffff0e067836 */ /* 0x002fe20000000000 */
[----:B------:R-:W-:Y:S02]  /*1400*/  SHF.L.U32 R3, R31, R20, RZ ;  /* 0x000000141f037219 */ /* 0x000fe400000006ff */
[----:B------:R-:W-:Y:S01]  /*1410*/  LOP3.LUT R4, R12, R11, RZ, 0xc0, !PT ;  /* 0x0000000b0c047212 */ /* 0x000fe200078ec0ff */
[----:B------:R-:W-:Y:S01]  /*1420*/  IMAD.MOV R7, RZ, RZ, -R5 ;  /* 0x000000ffff077224 */ /* 0x000fe200078e0a05 */
[----:B------:R-:W-:Y:S02]  /*1430*/  SEL R10, R10, R27, !P1 ;  /* 0x0000001b0a0a7207 */ /* 0x000fe40004800000 */
[----:B------:R-:W-:Y:S01]  /*1440*/  LOP3.LUT R6, R15, R6, RZ, 0xc0, !PT ;  /* 0x000000060f067212 */ /* 0x000fe200078ec0ff */
[----:B------:R-:W-:Y:S01]  /*1450*/  IMAD R5, R3, R5, R4 ;  /* 0x0000000503057224 */ /* 0x000fe200078e0204 */
[----:B------:R-:W-:Y:S01]  /*1460*/  R2UR UR47, R30 ;  /* 0x000000001e2f72ca */ /* 0x000fe200000e0000 */
[----:B---3--:R-:W-:-:S02]  /*1470*/  IMAD R3, R7, R26, R24 ;  /* 0x0000001a07037224 */ /* 0x008fc400078e0218 */
[----:B----4-:R-:W-:Y:S02]  /*1480*/  IMAD R10, R5, R25, R10 ;  /* 0x00000019050a7224 */ /* 0x010fe400078e020a */
[----:B------:R-:W-:Y:S02]  /*1490*/  IMAD R3, R3, R14, R6 ;  /* 0x0000000e03037224 */ /* 0x000fe400078e0206 */
[----:B------:R-:W-:-:S03]  /*14a0*/  IMAD.MOV.U32 R6, RZ, RZ, 0x1 ;  /* 0x00000001ff067424 */ /* 0x000fc600078e00ff */
[----:B------:R-:W-:Y:S02]  /*14b0*/  SEL R7, R3, R10, !P1 ;  /* 0x0000000a03077207 */ /* 0x000fe40004800000 */
[----:B------:R-:W-:-:S07]  /*14c0*/  SEL R3, R10, R3, !P1 ;  /* 0x000000030a037207 */ /* 0x000fce0004800000 */
.L_x_14:
[----:B------:R-:W-:-:S08]  /*14d0*/  NOP ;  /* 0x0000000000007918 */ /* 0x000fd00000000000 */
[----:B------:R-:W1:Y:S02]  /*14e0*/  USETMAXREG.TRY_ALLOC.CTAPOOL UP0, 0xe8 ;  /* 0x000000e8000079c8 */ /* 0x000e640008000600 */
[----:B-1----:R-:W-:-:S13]  /*14f0*/  PLOP3.LUT P0, PT, PT, PT, UP0, 0x80, 0x0 ;  /* 0x000000000000781c */ /* 0x002fda0003f0f008 */
[----:B------:R-:W-:Y:S05]  /*1500*/  @!P0 BRA `(.L_x_14) ;  /* 0xfffffffc00f08947 */ /* 0x000fea000383ffff */
[----:B------:R-:W-:Y:S02]  /*1510*/  ULDC.64 UR4, c[0x0][0x590] ;  /* 0x0001640000047ab9 */ /* 0x000fe40000000a00 */
[----:B------:R-:W-:-:S04]  /*1520*/  ISETP.NE.U32.AND P0, PT, RZ, UR4, PT ;  /* 0x00000004ff007c0c */ /* 0x000fc8000bf05070 */
[----:B------:R-:W-:-:S13]  /*1530*/  ISETP.NE.AND.EX P0, PT, RZ, UR5, PT, P0 ;  /* 0x00000005ff007c0c */ /* 0x000fda000bf05300 */
[----:B------:R-:W-:Y:S05]  /*1540*/  @P0 BRA `(.L_x_17) ;  /* 0x00000000002c0947 */ /* 0x000fea0003800000 */
[----:B------:R-:W-:Y:S02]  /*1550*/  ULDC.64 UR4, c[0x0][0x588] ;  /* 0x0001620000047ab9 */ /* 0x000fe40000000a00 */
[----:B------:R-:W-:-:S04]  /*1560*/  ISETP.NE.U32.AND P0, PT, RZ, UR4, PT ;  /* 0x00000004ff007c0c */ /* 0x000fc8000bf05070 */
[----:B------:R-:W-:-:S13]  /*1570*/  ISETP.NE.AND.EX P0, PT, RZ, UR5, PT, P0 ;  /* 0x00000005ff007c0c */ /* 0x000fda000bf05300 */
[----:B------:R-:W-:Y:S05]  /*1580*/  @!P0 BRA `(.L_x_18) ;  /* 0x0000000000108947 */ /* 0x000fea0003800000 */
[----:B------:R-:W1:Y:S02]  /*1590*/  LDC.64 R90, c[0x0][0x588] ;  /* 0x00016200ff5a7b82 */ /* 0x000e640000000a00 */
[----:B-1----:R1:W5:Y:S01]  /*15a0*/  LDG.E R90, desc[UR40][R90.64] ;  /* 0x000000285a5a7981 */ /* 0x002362000c1e1900 */
[----:B------:R-:W-:Y:S01]  /*15b0*/  IMAD.MOV.U32 R88, RZ, RZ, 0x1 ;  /* 0x00000001ff587424 */ /* 0x000fe200078e00ff */
[----:B------:R-:W-:Y:S06]  /*15c0*/  BRA `(.L_x_17) ;  /* 0x00000000000c7947 */ /* 0x000fec0003800000 */
.L_x_18:
[----:B------:R-:W-:Y:S01]  /*15d0*/  ULDC UR4, c[0x0][0x580] ;  /* 0x0001600000047ab9 */ /* 0x000fe20000000800 */
[----:B------:R-:W-:Y:S01]  /*15e0*/  IMAD.MOV.U32 R88, RZ, RZ, 0x1 ;  /* 0x00000001ff587424 */ /* 0x000fe200078e00ff */
[----:B------:R-:W-:-:S07]  /*15f0*/  MOV R90, UR4 ;  /* 0x00000004005a7c02 */ /* 0x000fce0008000f00 */
.L_x_17:
        /* <DEDUP_REMOVED lines=10> */
[----:B------:R-:W-:Y:S05]  /*16a0*/  BRA `(.L_x_19) ;  /* 0x0000000000087947 */ /* 0x000fea0003800000 */
.L_x_20:
[----:B------:R-:W-:Y:S02]  /*16b0*/  ULDC UR4, c[0x0][0x5a0] ;  /* 0x0001680000047ab9 */ /* 0x000fe40000000800 */
[----:B-1----:R-:W-:-:S07]  /*16c0*/  IMAD.U32 R91, RZ, RZ, UR4 ;  /* 0x00000004ff5b7e24 */ /* 0x002fce000f8e00ff */
.L_x_19:
[----:B------:R-:W-:-:S13]  /*16d0*/  LOP3.LUT P0, RZ, R6, 0xff, RZ, 0xc0, !PT ;  /* 0x000000ff06ff7812 */ /* 0x000fda000780c0ff */
[----:B------:R-:W-:Y:S05]  /*16e0*/  @!P0 EXIT ;  /* 0x000000000000894d */ /* 0x000fea0003800000 */
[----:B------:R-:W-:Y:S01]  /*16f0*/  ULDC UR4, c[0x0][0x28c] ;  /* 0x0000a30000047ab9 */ /* 0x000fe20000000800 */
[----:B------:R-:W-:Y:S01]  /*1700*/  LOP3.LUT R89, R0, 0x1, RZ, 0xfc, !PT ;  /* 0x0000000100597812 */ /* 0x000fe200078efcff */
[----:B------:R-:W-:Y:S01]  /*1710*/  UIADD3 UR4, UR4, 0x3f, URZ ;  /* 0x0000003f04047890 */ /* 0x000fe2000fffe03f */
[----:B------:R-:W-:Y:S02]  /*1720*/  LOP3.LUT R158, R19, 0x1, RZ, 0xfc, !PT ;  /* 0x00000001139e7812 */ /* 0x000fe400078efcff */
[----:B------:R-:W-:Y:S01]  /*1730*/  CS2R R92, SRZ ;  /* 0x00000000005c7805 */ /* 0x000fe2000001ff00 */
[----:B------:R-:W-:Y:S01]  /*1740*/  ULDC.64 UR42, c[0x0][0x198] ;  /* 0x00006600002a7ab9 */ /* 0x000fe20000000a00 */
[----:B------:R-:W-:Y:S01]  /*1750*/  USHF.R.S32.HI UR5, URZ, 0x1f, UR4 ;  /* 0x0000001f3f057899 */ /* 0x000fe20008011404 */
[----:B------:R-:W-:-:S03]  /*1760*/  UMOV UR48, URZ ;  /* 0x0000003f00307c82 */ /* 0x000fc60008000000 */
[----:B------:R-:W-:-:S03]  /*1770*/  ULEA.HI UR5, UR5, UR4, URZ, 0x6 ;  /* 0x0000000405057291 */ /* 0x000fc6000f8f303f */
[----:B------:R-:W-:Y:S01]  /*1780*/  UMOV UR4, URZ ;  /* 0x0000003f00047c82 */ /* 0x000fe20008000000 */
[----:B------:R-:W-:-:S12]  /*1790*/  USHF.R.S32.HI UR49, URZ, 0x6, UR5 ;  /* 0x000000063f317899 */ /* 0x000fd80008011405 */
.L_x_100:
[----:B------:R-:W-:Y:S01]  /*17a0*/  LOP3.LUT R0, R18, 0x80, RZ, 0xc0, !PT ;  /* 0x0000008012007812 */ /* 0x000fe200078ec0ff */
[----:B------:R-:W3:Y:S01]  /*17b0*/  S2UR UR9, SR_CgaCtaId ;  /* 0x00000000000979c3 */ /* 0x000ee20000008800 */
[----:B------:R-:W-:Y:S01]  /*17c0*/  UMOV UR50, 0x400 ;  /* 0x0000040000327882 */ /* 0x000fe20000000000 */
[----:B------:R-:W-:Y:S01]  /*17d0*/  UMOV UR5, URZ ;  /* 0x0000003f00057c82 */ /* 0x000fe20008000000 */
[----:B------:R-:W-:Y:S01]  /*17e0*/  SHF.R.U32.HI R0, RZ, 0x7, R0 ;  /* 0x00000007ff007819 */ /* 0x000fe20000011600 */
[----:B------:R-:W-:Y:S01]  /*17f0*/  UMOV UR6, URZ ;  /* 0x0000003f00067c82 */ /* 0x000fe20008000000 */
[----:B------:R-:W-:Y:S01]  /*1800*/  UMOV UR13, UR4 ;  /* 0x00000004000d7c82 */ /* 0x000fe20008000000 */
[----:B------:R-:W-:Y:S02]  /*1810*/  CS2R R94, SRZ ;  /* 0x00000000005e7805 */ /* 0x000fe4000001ff00 */
[----:B------:R-:W-:Y:S01]  /*1820*/  CS2R R96, SRZ ;  /* 0x0000000000607805 */ /* 0x000fe2000001ff00 */
[----:B--2---:R-:W2:Y:S01]  /*1830*/  LDC R4, c[0x0][0x28c] ;  /* 0x0000a300ff047b82 */ /* 0x004ea20000000800 */
[----:B------:R-:W4:Y:S01]  /*1840*/  SHFL.IDX PT, R0, R0, RZ, 0x1f ;  /* 0x00001fff00007589 */ /* 0x000f2200000e0000 */
[----:B------:R-:W-:-:S02]  /*1850*/  CS2R R98, SRZ ;  /* 0x0000000000627805 */ /* 0x000fc4000001ff00 */
[----:B------:R-:W-:Y:S02]  /*1860*/  CS2R R100, SRZ ;  /* 0x0000000000647805 */ /* 0x000fe4000001ff00 */
[----:B------:R-:W-:Y:S02]  /*1870*/  CS2R R102, SRZ ;  /* 0x0000000000667805 */ /* 0x000fe4000001ff00 */
[----:B------:R-:W-:Y:S02]  /*1880*/  CS2R R104, SRZ ;  /* 0x0000000000687805 */ /* 0x000fe4000001ff00 */
[----:B------:R-:W-:Y:S02]  /*1890*/  CS2R R106, SRZ ;  /* 0x00000000006a7805 */ /* 0x000fe4000001ff00 */
[----:B------:R-:W-:Y:S02]  /*18a0*/  CS2R R108, SRZ ;  /* 0x00000000006c7805 */ /* 0x000fe4000001ff00 */
[----:B------:R-:W-:-:S02]  /*18b0*/  CS2R R110, SRZ ;  /* 0x00000000006e7805 */ /* 0x000fc4000001ff00 */
[----:B------:R-:W-:Y:S02]  /*18c0*/  CS2R R112, SRZ ;  /* 0x0000000000707805 */ /* 0x000fe4000001ff00 */
[----:B------:R-:W-:Y:S02]  /*18d0*/  CS2R R114, SRZ ;  /* 0x0000000000727805 */ /* 0x000fe4000001ff00 */
[----:B------:R-:W-:Y:S02]  /*18e0*/  CS2R R116, SRZ ;  /* 0x0000000000747805 */ /* 0x000fe4000001ff00 */
[----:B------:R-:W-:Y:S02]  /*18f0*/  CS2R R118, SRZ ;  /* 0x0000000000767805 */ /* 0x000fe4000001ff00 */
[----:B------:R-:W-:Y:S02]  /*1900*/  CS2R R120, SRZ ;  /* 0x0000000000787805 */ /* 0x000fe4000001ff00 */
[----:B------:R-:W-:-:S02]  /*1910*/  CS2R R122, SRZ ;  /* 0x00000000007a7805 */ /* 0x000fc4000001ff00 */
[----:B------:R-:W-:Y:S01]  /*1920*/  CS2R R124, SRZ ;  /* 0x00000000007c7805 */ /* 0x000fe2000001ff00 */
[----:B---3--:R-:W-:Y:S01]  /*1930*/  ULEA UR50, UR9, UR50, 0x18 ;  /* 0x0000003209327291 */ /* 0x008fe2000f8ec03f */
[----:B------:R-:W-:Y:S02]  /*1940*/  CS2R R126, SRZ ;  /* 0x00000000007e7805 */ /* 0x000fe4000001ff00 */
[----:B------:R-:W-:Y:S02]  /*1950*/  CS2R R128, SRZ ;  /* 0x0000000000807805 */ /* 0x000fe4000001ff00 */
[----:B------:R-:W-:Y:S02]  /*1960*/  CS2R R130, SRZ ;  /* 0x0000000000827805 */ /* 0x000fe4000001ff00 */
[----:B------:R-:W-:Y:S02]  /*1970*/  CS2R R132, SRZ ;  /* 0x0000000000847805 */ /* 0x000fe4000001ff00 */
[----:B------:R-:W-:-:S02]  /*1980*/  CS2R R134, SRZ ;  /* 0x0000000000867805 */ /* 0x000fc4000001ff00 */
[----:B------:R-:W-:Y:S02]  /*1990*/  CS2R R136, SRZ ;  /* 0x0000000000887805 */ /* 0x000fe4000001ff00 */
[----:B------:R-:W-:Y:S02]  /*19a0*/  CS2R R138, SRZ ;  /* 0x00000000008a7805 */ /* 0x000fe4000001ff00 */
[----:B--2---:R-:W-:Y:S02]  /*19b0*/  ISETP.GE.AND P0, PT, R4, 0x1, PT ;  /* 0x000000010400780c */ /* 0x004fe40003f06270 */
[----:B------:R-:W-:Y:S02]  /*19c0*/  CS2R R140, SRZ ;  /* 0x00000000008c7805 */ /* 0x000fe4000001ff00 */
[----:B----4-:R-:W-:Y:S02]  /*19d0*/  R2UR UR7, R0 ;  /* 0x00000000000772ca */ /* 0x010fe400000e0000 */
        /* <DEDUP_REMOVED lines=8> */
[----:B------:R-:W-:Y:S01]  /*1a60*/  IMAD.U32 R8, RZ, RZ, UR48 ;  /* 0x00000030ff087e24 */ /* 0x000fe2000f8e00ff */
[----:B------:R-:W-:Y:S02]  /*1a70*/  CS2R R24, SRZ ;  /* 0x0000000000187805 */ /* 0x000fe4000001ff00 */
[----:B------:R-:W-:Y:S02]  /*1a80*/  CS2R R26, SRZ ;  /* 0x00000000001a7805 */ /* 0x000fe4000001ff00 */
[----:B------:R-:W-:Y:S01]  /*1a90*/  CS2R R28, SRZ ;  /* 0x00000000001c7805 */ /* 0x000fe2000001ff00 */
[----:B------:R-:W-:Y:S01]  /*1aa0*/  ULEA.HI UR8, UR7, UR7, URZ, 0x1 ;  /* 0x0000000707087291 */ /* 0x000fe2000f8f083f */
[----:B------:R-:W-:Y:S02]  /*1ab0*/  CS2R R30, SRZ ;  /* 0x00000000001e7805 */ /* 0x000fe4000001ff00 */
[----:B------:R-:W-:-:S02]  /*1ac0*/  CS2R R32, SRZ ;  /* 0x0000000000207805 */ /* 0x000fc4000001ff00 */
[----:B------:R-:W-:Y:S01]  /*1ad0*/  CS2R R34, SRZ ;  /* 0x0000000000227805 */ /* 0x000fe2000001ff00 */
[----:B------:R-:W-:Y:S01]  /*1ae0*/  ULOP3.LUT UR8, UR8, 0xffffe, URZ, 0xc0, !UPT ;  /* 0x000ffffe08087892 */ /* 0x000fe2000f8ec03f */
[----:B------:R-:W-:Y:S02]  /*1af0*/  CS2R R36, SRZ ;  /* 0x0000000000247805 */ /* 0x000fe4000001ff00 */
[----:B------:R-:W-:Y:S02]  /*1b00*/  CS2R R38, SRZ ;  /* 0x0000000000267805 */ /* 0x000fe4000001ff00 */
[----:B------:R-:W-:Y:S01]  /*1b10*/  CS2R R40, SRZ ;  /* 0x0000000000287805 */ /* 0x000fe2000001ff00 */
[----:B------:R-:W-:Y:S01]  /*1b20*/  UIADD3 UR8, UR7, -UR8, URZ ;  /* 0x8000000807087290 */ /* 0x000fe2000fffe03f */
[----:B------:R-:W-:Y:S02]  /*1b30*/  CS2R R42, SRZ ;  /* 0x00000000002a7805 */ /* 0x000fe4000001ff00 */
[----:B------:R-:W-:Y:S01]  /*1b40*/  CS2R R44, SRZ ;  /* 0x00000000002c7805 */ /* 0x000fe2000001ff00 */
[----:B------:R-:W-:Y:S01]  /*1b50*/  UMOV UR7, URZ ;  /* 0x0000003f00077c82 */ /* 0x000fe20008000000 */
[----:B------:R-:W-:Y:S01]  /*1b60*/  ULEA UR8, UR8, UR50, 0xc ;  /* 0x0000003208087291 */ /* 0x000fe2000f8e603f */
[----:B------:R-:W-:-:S02]  /*1b70*/  CS2R R46, SRZ ;  /* 0x00000000002e7805 */ /* 0x000fc4000001ff00 */
[----:B------:R-:W-:Y:S02]  /*1b80*/  CS2R R48, SRZ ;  /* 0x0000000000307805 */ /* 0x000fe4000001ff00 */
[----:B------:R-:W-:Y:S01]  /*1b90*/  CS2R R50, SRZ ;  /* 0x0000000000327805 */ /* 0x000fe2000001ff00 */
[----:B------:R-:W-:Y:S01]  /*1ba0*/  UIADD3 UR8, UR8, 0x6300, URZ ;  /* 0x0000630008087890 */ /* 0x000fe2000fffe03f */
[----:B------:R-:W-:Y:S02]  /*1bb0*/  CS2R R52, SRZ ;  /* 0x0000000000347805 */ /* 0x000fe4000001ff00 */
[----:B------:R-:W-:Y:S02]  /*1bc0*/  CS2R R54, SRZ ;  /* 0x0000000000367805 */ /* 0x000fe4000001ff00 */
[----:B------:R-:W-:Y:S01]  /*1bd0*/  CS2R R56, SRZ ;  /* 0x0000000000387805 */ /* 0x000fe2000001ff00 */
[----:B------:R-:W-:Y:S01]  /*1be0*/  USHF.R.U32.HI UR8, URZ, 0x4, UR8 ;  /* 0x000000043f087899 */ /* 0x000fe20008011608 */
[----:B------:R-:W-:-:S02]  /*1bf0*/  CS2R R58, SRZ ;  /* 0x00000000003a7805 */ /* 0x000fc4000001ff00 */
[----:B------:R-:W-:Y:S02]  /*1c00*/  CS2R R60, SRZ ;  /* 0x00000000003c7805 */ /* 0x000fe4000001ff00 */
[----:B------:R-:W-:Y:S01]  /*1c10*/  CS2R R62, SRZ ;  /* 0x00000000003e7805 */ /* 0x000fe2000001ff00 */
[----:B------:R-:W-:Y:S01]  /*1c20*/  ULOP3.LUT UR12, UR8, 0x3fff, URZ, 0xc0, !UPT ;  /* 0x00003fff080c7892 */ /* 0x000fe2000f8ec03f */
        /* <DEDUP_REMOVED lines=11> */
[----:B------:R-:W-:Y:S01]  /*1ce0*/  CS2R R86, SRZ ;  /* 0x0000000000567805 */ /* 0x000fe2000001ff00 */
[----:B------:R-:W-:Y:S06]  /*1cf0*/  @!P0 BRA `(.L_x_21) ;  /* 0x0000000800348947 */ /* 0x000fec0003800000 */
[----:B------:R-:W-:-:S13]  /*1d00*/  ISETP.NE.AND P1, PT, R158, 0x3, PT ;  /* 0x000000039e00780c */ /* 0x000fda0003f25270 */
[----:B------:R-:W-:Y:S05]  /*1d10*/  @!P1 BRA `(.L_x_22) ;  /* 0x0000000000049947 */ /* 0x000fea0003800000 */
[----:B------:R-:W-:Y:S01]  /*1d20*/  BPT.TRAP 0x1 ;  /* 0x000000040000795c */ /* 0x000fe20000300000 */
.L_x_22:
[----:B------:R-:W-:Y:S01]  /*1d30*/  ULEA UR5, UR4, UR50, 0x3 ;  /* 0x0000003204057291 */ /* 0x000fe2000f8e183f */
[----:B------:R-:W-:-:S05]  /*1d40*/  IMAD.U32 R0, RZ, RZ, UR48 ;  /* 0x00000030ff007e24 */ /* 0x000fca000f8e00ff */
[----:B------:R-:W-:-:S04]  /*1d50*/  SHF.L.U32 R0, R0, 0x1f, RZ ;  /* 0x0000001f00007819 */ /* 0x000fc800000006ff */
[----:B------:R2:W3:Y:S01]  /*1d60*/  SYNCS.PHASECHK.TRANS64.TRYWAIT P0, [UR5], R0 ;  /* 0x00000000ff0075a7 */ /* 0x0004e20008000145 */
[----:B------:R-:W-:Y:S05]  /*1d70*/  @!P1 BRA `(.L_x_23) ;  /* 0x0000000000049947 */ /* 0x000fea0003800000 */
[----:B------:R-:W-:Y:S01]  /*1d80*/  BPT.TRAP 0x1 ;  /* 0x000000040000795c */ /* 0x000fe20000300000 */
.L_x_23:
[----:B---3--:R-:W-:Y:S05]  /*1d90*/  @P0 BRA `(.L_x_24) ;  /* 0x0000000000080947 */ /* 0x008fea0003800000 */
[----:B------:R-:W3:Y:S02]  /*1da0*/  SYNCS.PHASECHK.TRANS64.TRYWAIT P0, [UR5], R0 ;  /* 0x00000000ff0075a7 */ /* 0x000ee40008000145 */
[----:B---3--:R-:W-:Y:S05]  /*1db0*/  @!P0 BRA `(.L_x_25) ;  /* 0x0000007400708947 */ /* 0x008fea0003800000 */
.L_x_24:
[----:B------:R-:W-:Y:S01]  /*1dc0*/  UIADD3 UR5, UR50, 0x1e300, URZ ;  /* 0x0001e30032057890 */ /* 0x000fe2000fffe03f */
[----:B------:R-:W-:Y:S01]  /*1dd0*/  WARPGROUP.ARRIVE ;  /* 0x00000000000079c5 */ /* 0x000fe20000000000 */
[----:B------:R-:W-:Y:S01]  /*1de0*/  ULOP3.LUT UR8, UR12, 0x10000, URZ, 0xfc, !UPT ;  /* 0x000100000c087892 */ /* 0x000fe2000f8efc3f */
[----:B------:R-:W-:Y:S01]  /*1df0*/  CS2R R94, SRZ ;  /* 0x00000000005e7805 */ /* 0x000fe2000001ff00 */
[----:B------:R-:W-:Y:S01]  /*1e00*/  USHF.R.U32.HI UR5, URZ, 0x4, UR5 ;  /* 0x000000043f057899 */ /* 0x000fe20008011605 */
[----:B------:R-:W-:Y:S01]  /*1e10*/  CS2R R96, SRZ ;  /* 0x0000000000607805 */ /* 0x000fe2000001ff00 */
[----:B------:R-:W-:Y:S01]  /*1e20*/  ULEA UR8, UR4, UR8, 0x9 ;  /* 0x0000000804087291 */ /* 0x000fe2000f8e483f */
[----:B------:R-:W-:Y:S01]  /*1e30*/  CS2R R98, SRZ ;  /* 0x0000000000627805 */ /* 0x000fe2000001ff00 */
[----:B------:R-:W-:Y:S01]  /*1e40*/  ULOP3.LUT UR5, UR5, 0x3fff, URZ, 0xc0, !UPT ;  /* 0x00003fff05057892 */ /* 0x000fe2000f8ec03f */
[----:B------:R-:W-:Y:S01]  /*1e50*/  CS2R R100, SRZ ;  /* 0x0000000000647805 */ /* 0x000fe2000001ff00 */
[----:B------:R-:W-:Y:S01]  /*1e60*/  UMOV UR9, 0x80000020 ;  /* 0x8000002000097882 */ /* 0x000fe20000000000 */
[----:B------:R-:W-:Y:S01]  /*1e70*/  UMOV UR11, 0x80000020 ;  /* 0x80000020000b7882 */ /* 0x000fe20000000000 */
[----:B------:R-:W-:Y:S01]  /*1e80*/  ULOP3.LUT UR5, UR5, 0x10000, URZ, 0xfc, !UPT ;  /* 0x0001000005057892 */ /* 0x000fe2000f8efc3f */
[----:B------:R-:W-:Y:S01]  /*1e90*/  CS2R R102, SRZ ;  /* 0x0000000000667805 */ /* 0x000fe2000001ff00 */
[----:B------:R-:W-:Y:S01]  /*1ea0*/  UMOV UR6, 0x2 ;  /* 0x0000000200067882 */ /* 0x000fe20000000000 */
[----:B------:R-:W-:Y:S01]  /*1eb0*/  CS2R R104, SRZ ;  /* 0x0000000000687805 */ /* 0x000fe2000001ff00 */
[----:B------:R-:W-:Y:S01]  /*1ec0*/  ULEA UR10, UR4, UR5, 0x9 ;  /* 0x00000005040a7291 */ /* 0x000fe2000f8e483f */
[----:B------:R-:W-:-:S02]  /*1ed0*/  CS2R R106, SRZ ;  /* 0x00000000006a7805 */ /* 0x000fc4000001ff00 */
[----:B------:R-:W-:Y:S01]  /*1ee0*/  CS2R R108, SRZ ;  /* 0x00000000006c7805 */ /* 0x000fe2000001ff00 */
[----:B------:R-:W-:Y:S01]  /*1ef0*/  ULDC UR5, c[0x0][0x50c] ;  /* 0x0001430000057ab9 */ /* 0x000fe20000000800 */
[----:B------:R-:W-:Y:S01]  /*1f00*/  CS2R R110, SRZ ;  /* 0x00000000006e7805 */ /* 0x000fe2000001ff00 */
[----:B------:R-:W-:Y:S01]  /*1f10*/  UISETP.NE.AND UP0, UPT, UR5, 0x2, UPT ;  /* 0x000000020500788c */ /* 0x000fe2000bf05270 */
[----:B------:R-:W-:Y:S02]  /*1f20*/  CS2R R112, SRZ ;  /* 0x0000000000707805 */ /* 0x000fe4000001ff00 */
[----:B------:R-:W-:Y:S02]  /*1f30*/  CS2R R114, SRZ ;  /* 0x0000000000727805 */ /* 0x000fe4000001ff00 */
[----:B------:R-:W-:Y:S01]  /*1f40*/  CS2R R116, SRZ ;  /* 0x0000000000747805 */ /* 0x000fe2000001ff00 */
[----:B------:R-:W-:Y:S01]  /*1f50*/  QGMMA.64x128x32.F32.E4M3.E4M3 R24, gdesc[UR8], RZ, !UPT, gsb0 ;  /* 0x01e00000081879f3 */ /* 0x000fe2000c0008ff */
[----:B------:R-:W-:Y:S01]  /*1f60*/  UIADD3 UR8, UR8, 0x2, URZ ;  /* 0x0000000208087890 */ /* 0x000fe2000fffe03f */
[----:B------:R-:W-:Y:S01]  /*1f70*/  CS2R R118, SRZ ;  /* 0x0000000000767805 */ /* 0x000fe2000001ff00 */
[----:B------:R-:W-:Y:S01]  /*1f80*/  UIADD3 UR10, UR10, 0x2, URZ ;  /* 0x000000020a0a7890 */ /* 0x000fe2000fffe03f */
[----:B------:R-:W-:Y:S01]  /*1f90*/  CS2R R120, SRZ ;  /* 0x0000000000787805 */ /* 0x000fe2000001ff00 */
[----:B------:R-:W-:Y:S01]  /*1fa0*/  UMOV UR9, 0x80000020 ;  /* 0x8000002000097882 */ /* 0x000fe20000000000 */
[----:B------:R-:W-:Y:S01]  /*1fb0*/  UMOV UR11, 0x80000020 ;  /* 0x80000020000b7882 */ /* 0x000fe20000000000 */
[----:B------:R-:W-:Y:S01]  /*1fc0*/  USEL UR5, URZ, 0x1, UP0 ;  /* 0x000000013f057887 */ /* 0x000fe20008000000 */
[----:B------:R-:W-:-:S02]  /*1fd0*/  CS2R R122, SRZ ;  /* 0x00000000007a7805 */ /* 0x000fc4000001ff00 */
[----:B------:R-:W-:Y:S02]  /*1fe0*/  CS2R R124, SRZ ;  /* 0x00000000007c7805 */ /* 0x000fe4000001ff00 */
[----:B------:R-:W-:Y:S02]  /*1ff0*/  CS2R R126, SRZ ;  /* 0x00000000007e7805 */ /* 0x000fe4000001ff00 */
[----:B------:R-:W-:Y:S02]  /*2000*/  CS2R R128, SRZ ;  /* 0x0000000000807805 */ /* 0x000fe4000001ff00 */
[----:B------:R-:W-:Y:S02]  /*2010*/  CS2R R130, SRZ ;  /* 0x0000000000827805 */ /* 0x000fe4000001ff00 */
[----:B------:R-:W-:Y:S02]  /*2020*/  ISETP.NE.AND P0, PT, RZ, UR5, PT ;  /* 0x00000005ff007c0c */ /* 0x000fe4000bf05270 */
        /* <DEDUP_REMOVED lines=12> */
[----:B------:R-:W-:Y:S01]  /*20f0*/  CS2R R156, SRZ ;  /* 0x00000000009c7805 */ /* 0x000fe2000001ff00 */
[----:B------:R-:W-:-:S02]  /*2100*/  WARPGROUP.DEPBAR.LE gsb0, 0x0 ;  /* 0x00008000000079c5 */ /* 0x000fc40000010000 */
[----:B------:R-:W-:-:S06]  /*2110*/  WARPGROUP.ARRIVE ;  /* 0x00000000000079c5 */ /* 0x000fcc0000000000 */
[----:B------:R-:W-:Y:S03]  /*2120*/  QGMMA.64x128x32.F32.E4M3.E4M3 R24, gdesc[UR8], R24, gsb0 ;  /* 0x01e00000081879f3 */ /* 0x000fe60008000818 */
[----:B------:R-:W-:Y:S02]  /*2130*/  WARPGROUP.DEPBAR.LE gsb0, 0x0 ;  /* 0x00008000000079c5 */ /* 0x000fe40000010000 */
[----:B------:R-:W-:Y:S05]  /*2140*/  @!P0 BRA `(.L_x_26) ;  /* 0x0000000400048947 */ /* 0x000fea0003800000 */
[----:B------:R-:W-:Y:S01]  /*2150*/  FADD R157, RZ, R24 ;  /* 0x00000018ff9d7221 */ /* 0x000fe20000000000 */
[----:B------:R-:W-:-:S01]  /*2160*/  FADD R156, RZ, R25 ;  /* 0x00000019ff9c7221 */ /* 0x000fc20000000000 */
        /* <DEDUP_REMOVED lines=62> */
[----:B------:R-:W-:-:S06]  /*2550*/  UMOV UR6, URZ ;  /* 0x0000003f00067c82 */ /* 0x000fcc0008000000 */
.L_x_26:
[----:B------:R-:W-:-:S04]  /*2560*/  UIADD3 UR13, UR4, 0x1, URZ ;  /* 0x00000001040d7890 */ /* 0x000fc8000fffe03f */
[----:B------:R-:W-:-:S04]  /*2570*/  UISETP.NE.AND UP0, UPT, UR13, 0xc, UPT ;  /* 0x0000000c0d00788c */ /* 0x000fc8000bf05270 */
[----:B------:R-:W-:Y:S02]  /*2580*/  USEL UR7, URZ, 0x1, UP0 ;  /* 0x000000013f077887 */ /* 0x000fe40008000000 */
[----:B------:R-:W-:Y:S02]  /*2590*/  USEL UR13, UR13, URZ, UP0 ;  /* 0x0000003f0d0d7287 */ /* 0x000fe40008000000 */
[----:B------:R-:W-:-:S06]  /*25a0*/  ULOP3.LUT UR7, UR48, UR7, URZ, 0x3c, !UPT ;  /* 0x0000000730077292 */ /* 0x000fcc000f8e3c3f */
[----:B------:R-:W-:Y:S01]  /*25b0*/  IMAD.U32 R8, RZ, RZ, UR7 ;  /* 0x00000007ff087e24 */ /* 0x000fe2000f8e00ff */
[----:B------:R-:W-:-:S06]  /*25c0*/  UMOV UR7, 0x1 ;  /* 0x0000000100077882 */ /* 0x000fcc0000000000 */
.L_x_21:
[----:B------:R-:W-:-:S04]  /*25d0*/  UISETP.LT.AND UP0, UPT, UR49, 0x1, UPT ;  /* 0x000000013100788c */ /* 0x000fc8000bf01270 */
[----:B------:R-:W-:-:S04]  /*25e0*/  USEL UR8, UR49, 0x1, UP0 ;  /* 0x0000000131087887 */ /* 0x000fc80008000000 */
[----:B------:R-:W-:-:S04]  /*25f0*/  UIADD3 UR8, UR49, -UR8, URZ ;  /* 0x8000000831087290 */ /* 0x000fc8000fffe03f */
[----:B------:R-:W-:-:S06]  /*2600*/  UISETP.GE.AND UP0, UPT, UR8, 0x1, UPT ;  /* 0x000000010800788c */ /* 0x000fcc000bf06270 */
[----:B------:R-:W-:-:S13]  /*2610*/  PLOP3.LUT P0, PT, PT, PT, UP0, 0x80, 0x0 ;  /* 0x000000000000781c */ /* 0x000fda0003f0f008 */
[----:B------:R-:W-:Y:S05]  /*2620*/  @!P0 BRA `(.L_x_27) ;  /* 0x0000000800008947 */ /* 0x000fea0003800000 */
[----:B--23--:R-:W-:Y:S01]  /*2630*/  IMAD.U32 R0, RZ, RZ, UR8 ;  /* 0x00000008ff007e24 */ /* 0x00cfe2000f8e00ff */
[----:B------:R-:W-:Y:S01]  /*2640*/  ULDC UR14, c[0x0][0x50c] ;  /* 0x00014300000e7ab9 */ /* 0x000fe20000000800 */
[----:B------:R-:W-:-:S07]  /*2650*/  IMAD.U32 R4, RZ, RZ, UR4 ;  /* 0x00000004ff047e24 */ /* 0x000fce000f8e00ff */
.L_x_35:
[----:B------:R-:W-:-:S13]  /*2660*/  ISETP.NE.AND P1, PT, R158, 0x3, PT ;  /* 0x000000039e00780c */ /* 0x000fda0003f25270 */
[----:B------:R-:W-:Y:S05]  /*2670*/  @!P1 BRA `(.L_x_28) ;  /* 0x0000000000049947 */ /* 0x000fea0003800000 */
[----:B------:R-:W-:Y:S01]  /*2680*/  BPT.TRAP 0x1 ;  /* 0x000000040000795c */ /* 0x000fe20000300000 */
.L_x_28:
[----:B------:R-:W-:Y:S01]  /*2690*/  ULEA UR8, UR13, UR50, 0x3 ;  /* 0x000000320d087291 */ /* 0x000fe2000f8e183f */
[----:B------:R-:W-:-:S08]  /*26a0*/  SHF.L.U32 R5, R8, 0x1f, RZ ;  /* 0x0000001f08057819 */ /* 0x000fd000000006ff */
[----:B------:R2:W3:Y:S01]  /*26b0*/  SYNCS.PHASECHK.TRANS64.TRYWAIT P0, [UR8], R5 ;  /* 0x00000005ff0075a7 */ /* 0x0004e20008000148 */
[----:B------:R-:W-:Y:S05]  /*26c0*/  @!P1 BRA `(.L_x_29) ;  /* 0x0000000000049947 */ /* 0x000fea0003800000 */
[----:B------:R-:W-:Y:S01]  /*26d0*/  BPT.TRAP 0x1 ;  /* 0x000000040000795c */ /* 0x000fe20000300000 */
.L_x_29:
[----:B---3--:R-:W-:Y:S05]  /*26e0*/  @P0 BRA `(.L_x_30) ;  /* 0x0000000000080947 */ /* 0x008fea0003800000 */
[----:B------:R-:W3:Y:S02]  /*26f0*/  SYNCS.PHASECHK.TRANS64.TRYWAIT P0, [UR8], R5 ;  /* 0x00000005ff0075a7 */ /* 0x000ee40008000148 */
[----:B---3--:R-:W-:Y:S05]  /*2700*/  @!P0 BRA `(.L_x_31) ;  /* 0x0000006c00348947 */ /* 0x008fea0003800000 */
.L_x_30:
[----:B------:R-:W-:Y:S01]  /*2710*/  UIADD3 UR8, UR50, 0x1e300, URZ ;  /* 0x0001e30032087890 */ /* 0x000fe2000fffe03f */
[----:B------:R-:W-:Y:S01]  /*2720*/  WARPGROUP.ARRIVE ;  /* 0x00000000000079c5 */ /* 0x000fe20000000000 */
[----:B------:R-:W-:Y:S02]  /*2730*/  UISETP.NE.AND UP0, UPT, UR5, URZ, UPT ;  /* 0x0000003f0500728c */ /* 0x000fe4000bf05270 */
[----:B------:R-:W-:Y:S02]  /*2740*/  USHF.R.U32.HI UR8, URZ, 0x4, UR8 ;  /* 0x000000043f087899 */ /* 0x000fe40008011608 */
[----:B------:R-:W-:Y:S02]  /*2750*/  USEL UR7, UR7, URZ, !UP0 ;  /* 0x0000003f07077287 */ /* 0x000fe4000c000000 */
[----:B------:R-:W-:Y:S02]  /*2760*/  ULOP3.LUT UR5, UR8, 0x3fff, URZ, 0xc0, !UPT ;  /* 0x00003fff08057892 */ /* 0x000fe4000f8ec03f */
[----:B------:R-:W-:-:S02]  /*2770*/  ULOP3.LUT UR8, UR12, 0x10000, URZ, 0xfc, !UPT ;  /* 0x000100000c087892 */ /* 0x000fc4000f8efc3f */
[----:B------:R-:W-:Y:S02]  /*2780*/  ULOP3.LUT UR5, UR5, 0x10000, URZ, 0xfc, !UPT ;  /* 0x0001000005057892 */ /* 0x000fe4000f8efc3f */
[----:B------:R-:W-:Y:S02]  /*2790*/  UISETP.NE.U32.AND UP0, UPT, UR7, URZ, UPT ;  /* 0x0000003f0700728c */ /* 0x000fe4000bf05070 */
[----:B------:R-:W-:Y:S02]  /*27a0*/  ULEA UR8, UR13, UR8, 0x9 ;  /* 0x000000080d087291 */ /* 0x000fe4000f8e483f */
[----:B------:R-:W-:Y:S01]  /*27b0*/  ULEA UR10, UR13, UR5, 0x9 ;  /* 0x000000050d0a7291 */ /* 0x000fe2000f8e483f */
[----:B------:R-:W-:Y:S01]  /*27c0*/  UMOV UR9, 0x80000020 ;  /* 0x8000002000097882 */ /* 0x000fe20000000000 */
[----:B------:R-:W-:Y:S01]  /*27d0*/  UMOV UR11, 0x80000020 ;  /* 0x80000020000b7882 */ /* 0x000fe20000000000 */
[----:B------:R-:W-:-:S06]  /*27e0*/  UIADD3 UR6, UR6, 0x2, URZ ;  /* 0x0000000206067890 */ /* 0x000fcc000fffe03f */
[----:B------:R-:W-:Y:S01]  /*27f0*/  QGMMA.64x128x32.F32.E4M3.E4M3 R24, gdesc[UR8], R24, UP0, gsb0 ;  /* 0x01e00000081879f3 */ /* 0x000fe2000b800818 */
[----:B------:R-:W-:Y:S02]  /*2800*/  UIADD3 UR8, UR8, 0x2, URZ ;  /* 0x0000000208087890 */ /* 0x000fe4000fffe03f */
[----:B------:R-:W-:Y:S01]  /*2810*/  UIADD3 UR10, UR10, 0x2, URZ ;  /* 0x000000020a0a7890 */ /* 0x000fe2000fffe03f */
[----:B------:R-:W-:Y:S01]  /*2820*/  UMOV UR9, 0x80000020 ;  /* 0x8000002000097882 */ /* 0x000fe20000000000 */
[----:B------:R-:W-:Y:S01]  /*2830*/  UMOV UR11, 0x80000020 ;  /* 0x80000020000b7882 */ /* 0x000fe20000000000 */
[----:B------:R-:W-:-:S04]  /*2840*/  UISETP.NE.AND UP0, UPT, UR6, UR14, UPT ;  /* 0x0000000e0600728c */ /* 0x000fc8000bf05270 */
[----:B------:R-:W-:-:S06]  /*2850*/  USEL UR5, URZ, 0x1, UP0 ;  /* 0x000000013f057887 */ /* 0x000fcc0008000000 */
[----:B------:R-:W-:Y:S01]  /*2860*/  ISETP.NE.AND P0, PT, RZ, UR5, PT ;  /* 0x00000005ff007c0c */ /* 0x000fe2000bf05270 */
[----:B------:R-:W-:Y:S02]  /*2870*/  WARPGROUP.DEPBAR.LE gsb0, 0x0 ;  /* 0x00008000000079c5 */ /* 0x000fe40000010000 */
[----:B------:R-:W-:-:S06]  /*2880*/  WARPGROUP.ARRIVE ;  /* 0x00000000000079c5 */ /* 0x000fcc0000000000 */
[----:B------:R-:W-:Y:S03]  /*2890*/  QGMMA.64x128x32.F32.E4M3.E4M3 R24, gdesc[UR8], R24, gsb0 ;  /* 0x01e00000081879f3 */ /* 0x000fe60008000818 */
[----:B------:R-:W-:Y:S02]  /*28a0*/  WARPGROUP.DEPBAR.LE gsb0, 0x0 ;  /* 0x00008000000079c5 */ /* 0x000fe40000010000 */
[----:B------:R-:W-:Y:S05]  /*28b0*/  @!P0 BRA `(.L_x_32) ;  /* 0x0000000400048947 */ /* 0x000fea0003800000 */
[----:B------:R-:W-:Y:S01]  /*28c0*/  FADD R157, R24, R157 ;  /* 0x0000009d189d7221 */ /* 0x000fe20000000000 */
[----:B------:R-:W-:-:S01]  /*28d0*/  FADD R156, R25, R156 ;  /* 0x0000009c199c7221 */ /* 0x000fc20000000000 */
        /* <DEDUP_REMOVED lines=62> */
[----:B------:R-:W-:-:S06]  /*2cc0*/  UMOV UR6, URZ ;  /* 0x0000003f00067c82 */ /* 0x000fcc0008000000 */
.L_x_32:
[----:B------:R-:W-:Y:S05]  /*2cd0*/  @!P1 BRA `(.L_x_33) ;  /* 0x0000000000049947 */ /* 0x000fea0003800000 */
[----:B------:R-:W-:Y:S01]  /*2ce0*/  BPT.TRAP 0x1 ;  /* 0x000000040000795c */ /* 0x000fe20000300000 */
.L_x_33:
[----:B------:R-:W-:-:S13]  /*2cf0*/  ISETP.NE.AND P0, PT, R22, RZ, PT ;  /* 0x000000ff1600720c */ /* 0x000fda0003f05270 */
[----:B--23--:R-:W-:-:S04]  /*2d00*/  @P0 LEA R5, R4, UR50, 0x3 ;  /* 0x0000003204050c11 */ /* 0x00cfc8000f8e18ff */
[----:B------:R-:W-:-:S04]  /*2d10*/  @P0 IADD3 R6, R5, 0x60, RZ ;  /* 0x0000006005060810 */ /* 0x000fc80007ffe0ff */
[----:B------:R-:W-:-:S04]  /*2d20*/  @P0 PRMT R6, R23, 0x654, R6 ;  /* 0x0000065417060816 */ /* 0x000fc80000000006 */
[----:B------:R2:W-:Y:S01]  /*2d30*/  @P0 SYNCS.ARRIVE.TRANS64.RED.A1T0 RZ, [R6+URZ], RZ ;  /* 0x000000ff06ff09a7 */ /* 0x0005e2000810043f */
[----:B------:R-:W-:-:S13]  /*2d40*/  ISETP.GT.U32.AND P0, PT, R19, 0x1, PT ;  /* 0x000000011300780c */ /* 0x000fda0003f04070 */
[----:B--2---:R-:W-:Y:S05]  /*2d50*/  @P0 BRA `(.L_x_34) ;  /* 0x0000000000040947 */ /* 0x004fea0003800000 */
[----:B------:R-:W-:Y:S01]  /*2d60*/  BPT.TRAP 0x1 ;  /* 0x000000040000795c */ /* 0x000fe20000300000 */
.L_x_34:
[----:B------:R-:W-:Y:S01]  /*2d70*/  UIADD3 UR13, UR13, 0x1, URZ ;  /* 0x000000010d0d7890 */ /* 0x000fe2000fffe03f */
[----:B------:R-:W-:Y:S01]  /*2d80*/  ISETP.GT.AND P1, PT, R0, 0x1, PT ;  /* 0x000000010000780c */ /* 0x000fe20003f24270 */
[----:B------:R-:W-:Y:S02]  /*2d90*/  VIADD R4, R4, 0x1 ;  /* 0x0000000104047836 */ /* 0x000fe40000000000 */
[----:B------:R-:W-:Y:S01]  /*2da0*/  UISETP.NE.AND UP0, UPT, UR13, 0xc, UPT ;  /* 0x0000000c0d00788c */ /* 0x000fe2000bf05270 */
[----:B------:R-:W-:Y:S02]  /*2db0*/  VIADD R0, R0, 0xffffffff ;  /* 0xffffffff00007836 */ /* 0x000fe40000000000 */
[C---:B------:R-:W-:Y:S01]  /*2dc0*/  ISETP.NE.AND P0, PT, R4.reuse, 0xc, PT ;  /* 0x0000000c0400780c */ /* 0x040fe20003f05270 */
[----:B------:R-:W-:Y:S02]  /*2dd0*/  USEL UR7, URZ, 0x1, UP0 ;  /* 0x000000013f077887 */ /* 0x000fe40008000000 */
[----:B------:R-:W-:Y:S01]  /*2de0*/  USEL UR13, UR13, URZ, UP0 ;  /* 0x0000003f0d0d7287 */ /* 0x000fe20008000000 */
[----:B------:R-:W-:-:S03]  /*2df0*/  SEL R4, R4, RZ, P0 ;  /* 0x000000ff04047207 */ /* 0x000fc60000000000 */
[----:B------:R-:W-:Y:S01]  /*2e00*/  LOP3.LUT R8, R8, UR7, RZ, 0x3c, !PT ;  /* 0x0000000708087c12 */ /* 0x000fe2000f8e3cff */
[----:B------:R-:W-:Y:S01]  /*2e10*/  UMOV UR7, 0x1 ;  /* 0x0000000100077882 */ /* 0x000fe20000000000 */
[----:B------:R-:W-:Y:S06]  /*2e20*/  @P1 BRA `(.L_x_35) ;  /* 0xfffffff8000c1947 */ /* 0x000fec000383ffff */
.L_x_27:
[----:B------:R-:W-:Y:S01]  /*2e30*/  UISETP.NE.AND UP0, UPT, UR6, URZ, UPT ;  /* 0x0000003f0600728c */ /* 0x000fe2000bf05270 */
[----:B--23--:R-:W2:Y:S03]  /*2e40*/  LDC R0, c[0x0][0x28c] ;  /* 0x0000a300ff007b82 */ /* 0x00cea60000000800 */
[----:B------:R-:W-:-:S06]  /*2e50*/  USEL UR5, URZ, 0x1, !UP0 ;  /* 0x000000013f057887 */ /* 0x000fcc000c000000 */
[----:B------:R-:W-:Y:S02]  /*2e60*/  ISETP.NE.AND P0, PT, RZ, UR5, PT ;  /* 0x00000005ff007c0c */ /* 0x000fe4000bf05270 */
[----:B--2---:R-:W-:-:S11]  /*2e70*/  ISETP.GE.AND P1, PT, R0, 0x1, PT ;  /* 0x000000010000780c */ /* 0x004fd60003f26270 */
[----:B------:R-:W-:Y:S05]  /*2e80*/  @!P0 BRA `(.L_x_36) ;  /* 0x0000000400008947 */ /* 0x000fea0003800000 */
[----:B------:R-:W-:Y:S01]  /*2e90*/  FADD R157, R24, R157 ;  /* 0x0000009d189d7221 */ /* 0x000fe20000000000 */
        /* <DEDUP_REMOVED lines=62> */
[----:B------:R-:W-:-:S07]  /*3280*/  FADD R94, R94, R87 ;  /* 0x000000575e5e7221 */ /* 0x000fce0000000000 */
.L_x_36:
[----:B------:R-:W-:Y:S05]  /*3290*/  @!P1 BRA `(.L_x_37) ;  /* 0x0000000000549947 */ /* 0x000fea0003800000 */
[----:B------:R-:W-:-:S13]  /*32a0*/  ISETP.NE.AND P0, PT, R158, 0x3, PT ;  /* 0x000000039e00780c */ /* 0x000fda0003f05270 */
[----:B------:R-:W-:Y:S05]  /*32b0*/  @!P0 BRA `(.L_x_38) ;  /* 0x0000000000048947 */ /* 0x000fea0003800000 */
[----:B------:R-:W-:Y:S01]  /*32c0*/  BPT.TRAP 0x1 ;  /* 0x000000040000795c */ /* 0x000fe20000300000 */
.L_x_38:
[----:B------:R-:W-:Y:S01]  /*32d0*/  ISETP.NE.AND P0, PT, R22, RZ, PT ;  /* 0x000000ff1600720c */ /* 0x000fe20003f05270 */
[----:B------:R-:W-:Y:S01]  /*32e0*/  BSSY B0, `(.L_x_39) ;  /* 0x000000e000007945 */ /* 0x000fe20003800000 */
[----:B------:R-:W-:-:S11]  /*32f0*/  ISETP.GT.U32.AND P1, PT, R19, 0x1, PT ;  /* 0x000000011300780c */ /* 0x000fd60003f24070 */
[----:B------:R-:W-:Y:S05]  /*3300*/  @!P0 BRA `(.L_x_40) ;  /* 0x00000000002c8947 */ /* 0x000fea0003800000 */
[----:B------:R-:W-:-:S04]  /*3310*/  UISETP.LT.AND UP0, UPT, UR49, 0x1, UPT ;  /* 0x000000013100788c */ /* 0x000fc8000bf01270 */
[----:B------:R-:W-:-:S04]  /*3320*/  USEL UR5, UR49, 0x1, UP0 ;  /* 0x0000000131057887 */ /* 0x000fc80008000000 */
[----:B------:R-:W-:-:S04]  /*3330*/  UIADD3 UR5, UR4, UR49, -UR5 ;  /* 0x0000003104057290 */ /* 0x000fc8000fffe805 */
[----:B------:R-:W-:-:S04]  /*3340*/  UIMAD.WIDE.U32 UR6, UR5, -0x55555555, URZ ;  /* 0xaaaaaaab050678a5 */ /* 0x000fc8000f8e003f */
[----:B------:R-:W-:-:S04]  /*3350*/  USHF.R.U32.HI UR6, URZ, 0x3, UR7 ;  /* 0x000000033f067899 */ /* 0x000fc80008011607 */
[----:B------:R-:W-:-:S04]  /*3360*/  UIMAD UR5, UR6, -0xc, UR5 ;  /* 0xfffffff4060578a4 */ /* 0x000fc8000f8e0205 */
[----:B------:R-:W-:-:S04]  /*3370*/  ULEA UR5, UR5, UR50, 0x3 ;  /* 0x0000003205057291 */ /* 0x000fc8000f8e183f */
[----:B------:R-:W-:-:S06]  /*3380*/  UIADD3 UR5, UR5, 0x60, URZ ;  /* 0x0000006005057890 */ /* 0x000fcc000fffe03f */
[----:B------:R-:W-:-:S05]  /*3390*/  IMAD.U32 R0, RZ, RZ, UR5 ;  /* 0x00000005ff007e24 */ /* 0x000fca000f8e00ff */
[----:B------:R-:W-:-:S04]  /*33a0*/  PRMT R0, R23, 0x654, R0 ;  /* 0x0000065417007816 */ /* 0x000fc80000000000 */
[----:B------:R2:W-:Y:S03]  /*33b0*/  SYNCS.ARRIVE.TRANS64.RED.A1T0 RZ, [R0+URZ], RZ ;  /* 0x000000ff00ff79a7 */ /* 0x0005e6000810043f */
.L_x_40:
[----:B------:R-:W-:Y:S05]  /*33c0*/  BSYNC B0 ;  /* 0x0000000000007941 */ /* 0x000fea0003800000 */
.L_x_39:
[----:B------:R-:W-:Y:S05]  /*33d0*/  @P1 BRA `(.L_x_37) ;  /* 0x0000000000041947 */ /* 0x000fea0003800000 */
[----:B------:R-:W-:Y:S01]  /*33e0*/  BPT.TRAP 0x1 ;  /* 0x000000040000795c */ /* 0x000fe20000300000 */
.L_x_37:
[----:B------:R-:W-:Y:S01]  /*33f0*/  UIADD3 UR6, UR50, 0x200, URZ ;  /* 0x0000020032067890 */ /* 0x000fe2000fffe03f */
[----:B------:R-:W-:Y:S01]  /*3400*/  R2UR UR46, R3 ;  /* 0x00000000032e72ca */ /* 0x000fe200000e0000 */
[----:B------:R-:W-:Y:S01]  /*3410*/  UIADD3 UR51, UR49, UR4, URZ ;  /* 0x0000000431337290 */ /* 0x000fe2000fffe03f */
[----:B------:R-:W-:Y:S01]  /*3420*/  R2UR UR45, R7 ;  /* 0x00000000072d72ca */ /* 0x000fe200000e0000 */
[----:B------:R-:W-:Y:S02]  /*3430*/  UISETP.GE.U32.AND UP1, UPT, UR49, 0xc, UPT ;  /* 0x0000000c3100788c */ /* 0x000fe4000bf26070 */
[----:B------:R-:W-:Y:S02]  /*3440*/  ULOP3.LUT UP2, URZ, UR6, 0x9f, URZ, 0xc0, !UPT ;  /* 0x0000009f063f7892 */ /* 0x000fe4000f84c03f */
[----:B------:R-:W-:-:S04]  /*3450*/  UISETP.GT.U32.AND UP0, UPT, UR51, 0xb, UPT ;  /* 0x0000000b3300788c */ /* 0x000fc8000bf04070 */
[----:B------:R-:W-:Y:S01]  /*3460*/  UISETP.LT.U32.AND UP0, UPT, UR49, 0xc, UP0 ;  /* 0x0000000c3100788c */ /* 0x000fe20008701070 */
[----:B------:R-:W-:Y:S01]  /*3470*/  PLOP3.LUT P0, PT, PT, PT, UP2, 0x80, 0x0 ;  /* 0x000000000000781c */ /* 0x000fe20003f0f028 */
[----:B------:R-:W-:Y:S02]  /*3480*/  USHF.L.U32 UR46, UR46, 0x7, URZ ;  /* 0x000000072e2e7899 */ /* 0x000fe4000800063f */
[----:B------:R-:W-:Y:S02]  /*3490*/  @UP1 UIMAD.WIDE.U32 UR4, UR51, -0x55555555, URZ ;  /* 0xaaaaaaab330418a5 */ /* 0x000fe4000f8e003f */
[----:B------:R-:W-:Y:S02]  /*34a0*/  USEL UR6, URZ, 0x1, !UP0 ;  /* 0x000000013f067887 */ /* 0x000fe4000c000000 */
[----:B------:R-:W-:Y:S02]  /*34b0*/  @UP1 USHF.R.U32.HI UR4, URZ, 0x3, UR5 ;  /* 0x000000033f041899 */ /* 0x000fe40008011605 */
[----:B------:R-:W-:-:S02]  /*34c0*/  ULOP3.LUT UR48, UR48, UR6, URZ, 0x3c, !UPT ;  /* 0x0000000630307292 */ /* 0x000fc4000f8e3c3f */
[----:B------:R-:W-:Y:S02]  /*34d0*/  USHF.L.U32 UR45, UR45, 0x7, URZ ;  /* 0x000000072d2d7899 */ /* 0x000fe4000800063f */
[----:B------:R-:W-:Y:S01]  /*34e0*/  @UP1 ULOP3.LUT UR48, UR48, 0x1, UR4, 0x78, !UPT ;  /* 0x0000000130301892 */ /* 0x000fe2000f8e7804 */
[----:B------:R-:W-:Y:S11]  /*34f0*/  @!P0 BRA `(.L_x_41) ;  /* 0x0000000000408947 */ /* 0x000ff60003800000 */
[----:B--2---:R-:W-:Y:S01]  /*3500*/  MOV R0, 0x0 ;  /* 0x0000000000007802 */ /* 0x004fe20000000f00 */
[----:B------:R-:W-:Y:S01]  /*3510*/  ULDC.64 UR4, c[0x4][0x70] ;  /* 0x01001c0000047ab9 */ /* 0x000fe20000000a00 */
[----:B------:R-:W-:Y:S01]  /*3520*/  ULDC.64 UR6, c[0x4][0x8] ;  /* 0x0100020000067ab9 */ /* 0x000fe20000000a00 */
[----:B------:R-:W-:Y:S01]  /*3530*/  IMAD.U32 R4, RZ, RZ, UR4 ;  /* 0x00000004ff047e24 */ /* 0x000fe2000f8e00ff */
[----:B------:R2:W3:Y:S01]  /*3540*/  LDC.64 R14, c[0x4][R0] ;  /* 0x01000000000e7b82 */ /* 0x0004e20000000a00 */
[----:B------:R-:W-:Y:S01]  /*3550*/  IMAD.U32 R5, RZ, RZ, UR5 ;  /* 0x00000005ff057e24 */ /* 0x000fe2000f8e00ff */
[----:B------:R-:W-:Y:S01]  /*3560*/  ULDC.64 UR4, c[0x4][0x78] ;  /* 0x01001e0000047ab9 */ /* 0x000fe20000000a00 */
[----:B------:R-:W-:Y:S01]  /*3570*/  IMAD.U32 R10, RZ, RZ, UR6 ;  /* 0x00000006ff0a7e24 */ /* 0x000fe2000f8e00ff */
[----:B------:R-:W-:Y:S01]  /*3580*/  MOV R7, UR5 ;  /* 0x0000000500077c02 */ /* 0x000fe20008000f00 */
[----:B------:R-:W-:Y:S02]  /*3590*/  IMAD.U32 R6, RZ, RZ, UR4 ;  /* 0x00000004ff067e24 */ /* 0x000fe4000f8e00ff */
[----:B------:R-:W-:-:S02]  /*35a0*/  IMAD.U32 R11, RZ, RZ, UR7 ;  /* 0x00000007ff0b7e24 */ /* 0x000fc4000f8e00ff */
[----:B------:R-:W-:Y:S02]  /*35b0*/  IMAD.MOV.U32 R8, RZ, RZ, 0x70 ;  /* 0x00000070ff087424 */ /* 0x000fe400078e00ff */
[----:B------:R-:W-:Y:S02]  /*35c0*/  IMAD.MOV.U32 R12, RZ, RZ, 0x1 ;  /* 0x00000001ff0c7424 */ /* 0x000fe400078e00ff */
[----:B--2---:R-:W-:-:S07]  /*35d0*/  IMAD.MOV.U32 R13, RZ, RZ, RZ ;  /* 0x000000ffff0d7224 */ /* 0x004fce00078e00ff */
[----:B------:R-:W-:-:S07]  /*35e0*/  LEPC R20, `(.L_x_41) ;  /* 0x000000001014794e */ /* 0x000fce0000000000 */
[----:B-1-3-5:R-:W-:Y:S05]  /*35f0*/  CALL.ABS.NOINC R14 ;  /* 0x000000000e007343 */ /* 0x02afea0003c00000 */
.L_x_41:
[----:B------:R-:W-:-:S04]  /*3600*/  UIADD3 UR4, UR50, 0x4200, URZ ;  /* 0x0000420032047890 */ /* 0x000fc8000fffe03f */
[----:B------:R-:W-:-:S06]  /*3610*/  ULOP3.LUT UP0, URZ, UR4, 0x9f, URZ, 0xc0, !UPT ;  /* 0x0000009f043f7892 */ /* 0x000fcc000f80c03f */
[----:B------:R-:W-:-:S13]  /*3620*/  PLOP3.LUT P0, PT, PT, PT, UP0, 0x80, 0x0 ;  /* 0x000000000000781c */ /* 0x000fda0003f0f008 */
[----:B------:R-:W-:Y:S05]  /*3630*/  @!P0 BRA `(.L_x_42) ;  /* 0x0000000000408947 */ /* 0x000fea0003800000 */
[----:B--2---:R-:W-:Y:S01]  /*3640*/  MOV R0, 0x0 ;  /* 0x0000000000007802 */ /* 0x004fe20000000f00 */
[----:B------:R-:W-:Y:S01]  /*3650*/  ULDC.64 UR4, c[0x4][0x70] ;  /* 0x01001c0000047ab9 */ /* 0x000fe20000000a00 */
[----:B------:R-:W-:Y:S01]  /*3660*/  ULDC.64 UR6, c[0x4][0x78] ;  /* 0x01001e0000067ab9 */ /* 0x000fe20000000a00 */
[----:B------:R-:W-:Y:S01]  /*3670*/  IMAD.U32 R4, RZ, RZ, UR4 ;  /* 0x00000004ff047e24 */ /* 0x000fe2000f8e00ff */
[----:B------:R2:W3:Y:S01]  /*3680*/  LDC.64 R14, c[0x4][R0] ;  /* 0x01000000000e7b82 */ /* 0x0004e20000000a00 */
[----:B------:R-:W-:Y:S01]  /*3690*/  MOV R5, UR5 ;  /* 0x0000000500057c02 */ /* 0x000fe20008000f00 */
[----:B------:R-:W-:Y:S01]  /*36a0*/  ULDC.64 UR4, c[0x4][0x10] ;  /* 0x0100040000047ab9 */ /* 0x000fe20000000a00 */
[----:B------:R-:W-:Y:S01]  /*36b0*/  IMAD.U32 R6, RZ, RZ, UR6 ;  /* 0x00000006ff067e24 */ /* 0x000fe2000f8e00ff */
[----:B------:R-:W-:Y:S01]  /*36c0*/  MOV R13, RZ ;  /* 0x000000ff000d7202 */ /* 0x000fe20000000f00 */
[----:B------:R-:W-:Y:S02]  /*36d0*/  IMAD.U32 R7, RZ, RZ, UR7 ;  /* 0x00000007ff077e24 */ /* 0x000fe4000f8e00ff */
[----:B------:R-:W-:-:S02]  /*36e0*/  IMAD.U32 R10, RZ, RZ, UR4 ;  /* 0x00000004ff0a7e24 */ /* 0x000fc4000f8e00ff */
[----:B------:R-:W-:Y:S02]  /*36f0*/  IMAD.U32 R11, RZ, RZ, UR5 ;  /* 0x00000005ff0b7e24 */ /* 0x000fe4000f8e00ff */
[----:B------:R-:W-:Y:S02]  /*3700*/  IMAD.MOV.U32 R8, RZ, RZ, 0x70 ;  /* 0x00000070ff087424 */ /* 0x000fe400078e00ff */
[----:B--2---:R-:W-:-:S07]  /*3710*/  IMAD.MOV.U32 R12, RZ, RZ, 0x1 ;  /* 0x00000001ff0c7424 */ /* 0x004fce00078e00ff */
[----:B------:R-:W-:-:S07]  /*3720*/  LEPC R20, `(.L_x_42) ;  /* 0x000000001014794e */ /* 0x000fce0000000000 */
[----:B-1-3-5:R-:W-:Y:S05]  /*3730*/  CALL.ABS.NOINC R14 ;  /* 0x000000000e007343 */ /* 0x02afea0003c00000 */
.L_x_42:
[----:B------:R-:W3:Y:S02]  /*3740*/  LDC.64 R8, c[0x0][0x590] ;  /* 0x00016400ff087b82 */ /* 0x000ee40000000a00 */
[----:B---3--:R-:W-:-:S04]  /*3750*/  ISETP.NE.U32.AND P0, PT, R8, RZ, PT ;  /* 0x000000ff0800720c */ /* 0x008fc80003f05070 */
[----:B------:R-:W-:-:S13]  /*3760*/  ISETP.NE.AND.EX P0, PT, R9, RZ, PT, P0 ;  /* 0x000000ff0900720c */ /* 0x000fda0003f05300 */
[----:B------:R-:W-:Y:S05]  /*3770*/  @!P0 BRA `(.L_x_43) ;  /* 0x0000000000348947 */ /* 0x000fea0003800000 */
[----:B------:R-:W-:Y:S02]  /*3780*/  ULDC.64 UR4, c[0x0][0x588] ;  /* 0x0001620000047ab9 */ /* 0x000fe40000000a00 */
[----:B------:R-:W-:-:S04]  /*3790*/  ISETP.NE.U32.AND P1, PT, RZ, UR4, PT ;  /* 0x00000004ff007c0c */ /* 0x000fc8000bf25070 */
[----:B------:R-:W-:-:S13]  /*37a0*/  ISETP.NE.AND.EX P1, PT, RZ, UR5, PT, P1 ;  /* 0x00000005ff007c0c */ /* 0x000fda000bf25310 */
[----:B------:R-:W-:Y:S05]  /*37b0*/  @!P1 BRA `(.L_x_44) ;  /* 0x0000000000189947 */ /* 0x000fea0003800000 */
[----:B------:R-:W3:Y:S01]  /*37c0*/  LDC.64 R4, c[0x0][0x588] ;  /* 0x00016200ff047b82 */ /* 0x000ee20000000a00 */
[----:B------:R-:W-:-:S04]  /*37d0*/  IMAD R3, R8, UR47, RZ ;  /* 0x0000002f08037c24 */ /* 0x000fc8000f8e02ff */
[----:B---3--:R-:W-:-:S05]  /*37e0*/  IMAD.WIDE R4, R3, 0x4, R4 ;  /* 0x0000000403047825 */ /* 0x008fca00078e0204 */
[----:B-----5:R3:W5:Y:S01]  /*37f0*/  LDG.E R90, desc[UR40][R4.64] ;  /* 0x00000028045a7981 */ /* 0x020762000c1e1900 */
[----:B------:R-:W-:Y:S01]  /*3800*/  IMAD.MOV.U32 R88, RZ, RZ, 0x1 ;  /* 0x00000001ff587424 */ /* 0x000fe200078e00ff */
[----:B------:R-:W-:Y:S06]  /*3810*/  BRA `(.L_x_43) ;  /* 0x00000000000c7947 */ /* 0x000fec0003800000 */
.L_x_44:
[----:B------:R-:W-:Y:S01]  /*3820*/  ULDC UR4, c[0x0][0x580] ;  /* 0x0001600000047ab9 */ /* 0x000fe20000000800 */
[----:B------:R-:W-:Y:S02]  /*3830*/  IMAD.MOV.U32 R88, RZ, RZ, 0x1 ;  /* 0x00000001ff587424 */ /* 0x000fe400078e00ff */
[----:B-----5:R-:W-:-:S07]  /*3840*/  IMAD.U32 R90, RZ, RZ, UR4 ;  /* 0x00000004ff5a7e24 */ /* 0x020fce000f8e00ff */
.L_x_43:
[----:B------:R-:W4:Y:S02]  /*3850*/  LDC.64 R6, c[0x0][0x5b0] ;  /* 0x00016c00ff067b82 */ /* 0x000f240000000a00 */
[----:B----4-:R-:W-:-:S04]  /*3860*/  ISETP.NE.U32.AND P1, PT, R6, RZ, PT ;  /* 0x000000ff0600720c */ /* 0x010fc80003f25070 */
[----:B------:R-:W-:-:S13]  /*3870*/  ISETP.NE.AND.EX P1, PT, R7, RZ, PT, P1 ;  /* 0x000000ff0700720c */ /* 0x000fda0003f25310 */
[----:B------:R-:W-:Y:S05]  /*3880*/  @!P1 BRA `(.L_x_45) ;  /* 0x00000000002c9947 */ /* 0x000fea0003800000 */
[----:B------:R-:W-:Y:S02]  /*3890*/  ULDC.64 UR4, c[0x0][0x5a8] ;  /* 0x00016a0000047ab9 */ /* 0x000fe40000000a00 */
[----:B------:R-:W-:-:S04]  /*38a0*/  ISETP.NE.U32.AND P1, PT, RZ, UR4, PT ;  /* 0x00000004ff007c0c */ /* 0x000fc8000bf25070 */
[----:B------:R-:W-:-:S13]  /*38b0*/  ISETP.NE.AND.EX P1, PT, RZ, UR5, PT, P1 ;  /* 0x00000005ff007c0c */ /* 0x000fda000bf25310 */
[----:B------:R-:W-:Y:S05]  /*38c0*/  @!P1 BRA `(.L_x_46) ;  /* 0x0000000000149947 */ /* 0x000fea0003800000 */
[----:B---3--:R-:W3:Y:S01]  /*38d0*/  LDC.64 R4, c[0x0][0x5a8] ;  /* 0x00016a00ff047b82 */ /* 0x008ee20000000a00 */
[----:B------:R-:W-:-:S04]  /*38e0*/  IMAD R3, R6, UR47, RZ ;  /* 0x0000002f06037c24 */ /* 0x000fc8000f8e02ff */
[----:B---3--:R-:W-:-:S05]  /*38f0*/  IMAD.WIDE R4, R3, 0x4, R4 ;  /* 0x0000000403047825 */ /* 0x008fca00078e0204 */
[----:B-1---5:R4:W5:Y:S01]  /*3900*/  LDG.E R91, desc[UR40][R4.64] ;  /* 0x00000028045b7981 */ /* 0x022962000c1e1900 */
[----:B------:R-:W-:Y:S05]  /*3910*/  BRA `(.L_x_45) ;  /* 0x0000000000087947 */ /* 0x000fea0003800000 */
.L_x_46:
[----:B------:R-:W-:Y:S02]  /*3920*/  ULDC UR4, c[0x0][0x5a0] ;  /* 0x0001680000047ab9 */ /* 0x000fe40000000800 */
[----:B-1---5:R-:W-:-:S07]  /*3930*/  IMAD.U32 R91, RZ, RZ, UR4 ;  /* 0x00000004ff5b7e24 */ /* 0x022fce000f8e00ff */
.L_x_45:
[----:B------:R-:W-:Y:S01]  /*3940*/  ULDC.64 UR4, c[0x0][0x588] ;  /* 0x0001620000047ab9 */ /* 0x000fe20000000a00 */
[----:B------:R-:W-:Y:S01]  /*3950*/  ISETP.NE.U32.AND P1, PT, R8, RZ, PT ;  /* 0x000000ff0800720c */ /* 0x000fe20003f25070 */
[----:B------:R-:W-:Y:S02]  /*3960*/  UISETP.NE.U32.AND UP0, UPT, UR4, URZ, UPT ;  /* 0x0000003f0400728c */ /* 0x000fe4000bf05070 */
[----:B------:R-:W-:Y:S02]  /*3970*/  ISETP.NE.U32.AND P4, PT, RZ, UR4, PT ;  /* 0x00000004ff007c0c */ /* 0x000fe4000bf85070 */
[----:B------:R-:W-:Y:S01]  /*3980*/  ISETP.NE.AND.EX P1, PT, R9, RZ, PT, P1 ;  /* 0x000000ff0900720c */ /* 0x000fe20003f25310 */
[----:B------:R-:W-:Y:S02]  /*3990*/  UISETP.NE.AND.EX UP0, UPT, UR5, URZ, UPT, UP0 ;  /* 0x0000003f0500728c */ /* 0x000fe4000bf05300 */
[----:B------:R-:W-:Y:S02]  /*39a0*/  ISETP.NE.AND.EX P4, PT, RZ, UR5, PT, P4 ;  /* 0x00000005ff007c0c */ /* 0x000fe4000bf85340 */
[----:B------:R-:W-:-:S02]  /*39b0*/  PLOP3.LUT P3, PT, PT, PT, PT, 0x8, 0x0 ;  /* 0x000000000000781c */ /* 0x000fc40003f6e170 */
[----:B------:R-:W-:-:S04]  /*39c0*/  PLOP3.LUT P2, PT, PT, PT, UP0, 0x80, 0x0 ;  /* 0x000000000000781c */ /* 0x000fc80003f4f008 */
[----:B------:R-:W-:-:S05]  /*39d0*/  PLOP3.LUT P2, PT, P2, PT, PT, 0x8, 0x0 ;  /* 0x000000000000781c */ /* 0x000fca000174e170 */
[----:B------:R-:W-:Y:S08]  /*39e0*/  @P4 BRA P1, `(.L_x_47) ;  /* 0x0000000000244947 */ /* 0x000ff00000800000 */
[----:B------:R-:W-:Y:S04]  /*39f0*/  BSSY B0, `(.L_x_47) ;  /* 0x0000008000007945 */ /* 0x000fe80003800000 */
[----:B------:R-:W-:Y:S05]  /*3a00*/  @!P0 BRA `(.L_x_48) ;  /* 0x0000000000148947 */ /* 0x000fea0003800000 */
[----:B------:R-:W-:Y:S02]  /*3a10*/  LOP3.LUT P1, RZ, R88, 0xff, RZ, 0xc0, !PT ;  /* 0x000000ff58ff7812 */ /* 0x000fe4000782c0ff */
[----:B------:R-:W-:-:S11]  /*3a20*/  PLOP3.LUT P3, PT, P2, PT, PT, 0x80, 0x0 ;  /* 0x000000000000781c */ /* 0x000fd6000176f070 */
[----:B------:R-:W-:Y:S05]  /*3a30*/  @!P1 BRA `(.L_x_49) ;  /* 0x00000000000c9947 */ /* 0x000fea0003800000 */
[----:B-----5:R-:W-:Y:S01]  /*3a40*/  FSETP.EQ.AND P3, PT, R90, RZ, PT ;  /* 0x000000ff5a00720b */ /* 0x020fe20003f62000 */
[----:B------:R-:W-:-:S12]  /*3a50*/  BRA `(.L_x_49) ;  /* 0x0000000000047947 */ /* 0x000fd80003800000 */
.L_x_48:
[----:B-----5:R-:W-:-:S13]  /*3a60*/  FSETP.EQ.AND P3, PT, R90, RZ, PT ;  /* 0x000000ff5a00720b */ /* 0x020fda0003f62000 */
.L_x_49:
[----:B------:R-:W-:Y:S05]  /*3a70*/  BSYNC B0 ;  /* 0x0000000000007941 */ /* 0x000fea0003800000 */
.L_x_47:
[----:B------:R-:W-:Y:S04]  /*3a80*/  BSSY B0, `(.L_x_50) ;  /* 0x0000007000007945 */ /* 0x000fe80003800000 */
[----:B------:R-:W-:Y:S05]  /*3a90*/  @!P0 BRA `(.L_x_51) ;  /* 0x0000000000108947 */ /* 0x000fea0003800000 */
[----:B------:R-:W-:-:S13]  /*3aa0*/  LOP3.LUT P0, RZ, R88, 0xff, RZ, 0xc0, !PT ;  /* 0x000000ff58ff7812 */ /* 0x000fda000780c0ff */
[----:B------:R-:W-:Y:S05]  /*3ab0*/  @!P0 BRA `(.L_x_52) ;  /* 0x00000000000c8947 */ /* 0x000fea0003800000 */
[----:B-----5:R-:W-:Y:S01]  /*3ac0*/  FSETP.EQ.AND P2, PT, R90, RZ, PT ;  /* 0x000000ff5a00720b */ /* 0x020fe20003f42000 */
[----:B------:R-:W-:-:S12]  /*3ad0*/  BRA `(.L_x_52) ;  /* 0x0000000000047947 */ /* 0x000fd80003800000 */
.L_x_51:
[----:B-----5:R-:W-:-:S13]  /*3ae0*/  FSETP.EQ.AND P2, PT, R90, RZ, PT ;  /* 0x000000ff5a00720b */ /* 0x020fda0003f42000 */
.L_x_52:
[----:B------:R-:W-:Y:S05]  /*3af0*/  BSYNC B0 ;  /* 0x0000000000007941 */ /* 0x000fea0003800000 */
.L_x_50:
[----:B------:R-:W-:Y:S01]  /*3b00*/  BSSY B0, `(.L_x_53) ;  /* 0x0000041000007945 */ /* 0x000fe20003800000 */
[----:B---34-:R-:W-:Y:S01]  /*3b10*/  CS2R R4, SRZ ;  /* 0x0000000000047805 */ /* 0x018fe2000001ff00 */
[----:B------:R-:W-:Y:S02]  /*3b20*/  IMAD.MOV.U32 R3, RZ, RZ, RZ ;  /* 0x000000ffff037224 */ /* 0x000fe400078e00ff */
[----:B--2---:R-:W-:Y:S01]  /*3b30*/  IMAD.MOV.U32 R0, RZ, RZ, RZ ;  /* 0x000000ffff007224 */ /* 0x004fe200078e00ff */
[----:B------:R-:W-:Y:S06]  /*3b40*/  @P3 BRA `(.L_x_54) ;  /* 0x0000000000f03947 */ /* 0x000fec0003800000 */
[----:B------:R-:W-:-:S13]  /*3b50*/  ISETP.NE.AND P1, PT, R89, 0x3, PT ;  /* 0x000000035900780c */ /* 0x000fda0003f25270 */
[----:B------:R-:W-:Y:S05]  /*3b60*/  @!P1 BRA `(.L_x_55) ;  /* 0x0000000000049947 */ /* 0x000fea0003800000 */
[----:B------:R-:W-:Y:S01]  /*3b70*/  BPT.TRAP 0x1 ;  /* 0x000000040000795c */ /* 0x000fe20000300000 */
.L_x_55:
[----:B------:R-:W-:Y:S01]  /*3b80*/  LEA R13, R93, UR50, 0x3 ;  /* 0x000000325d0d7c11 */ /* 0x000fe2000f8e18ff */
[----:B------:R-:W-:Y:S01]  /*3b90*/  BSSY B1, `(.L_x_56) ;  /* 0x0000005000017945 */ /* 0x000fe20003800000 */
[----:B------:R-:W-:Y:S02]  /*3ba0*/  SHF.L.U32 R0, R92, 0x1f, RZ ;  /* 0x0000001f5c007819 */ /* 0x000fe400000006ff */
[----:B------:R-:W-:Y:S02]  /*3bb0*/  CS2R R4, SRZ ;  /* 0x0000000000047805 */ /* 0x000fe4000001ff00 */
[----:B------:R-:W2:Y:S02]  /*3bc0*/  SYNCS.PHASECHK.TRANS64.TRYWAIT P0, [R13+URZ+0xc0], R0 ;  /* 0x0000c0000d0075a7 */ /* 0x000ea4000800017f */
[----:B--2---:R-:W-:Y:S05]  /*3bd0*/  @!P0 BRA `(.L_x_57) ;  /* 0x0000005800188947 */ /* 0x004fea0003800000 */
.L_x_180:
[----:B------:R-:W-:Y:S05]  /*3be0*/  BSYNC B1 ;  /* 0x0000000000017941 */ /* 0x000fea0003800000 */
.L_x_56:
[----:B------:R-:W-:Y:S01]  /*3bf0*/  BSSY B1, `(.L_x_58) ;  /* 0x0000020000017945 */ /* 0x000fe20003800000 */
[----:B------:R-:W-:Y:S01]  /*3c00*/  MOV R3, RZ ;  /* 0x000000ff00037202 */ /* 0x000fe20000000f00 */
[----:B--2---:R-:W-:Y:S02]  /*3c10*/  IMAD.MOV.U32 R0, RZ, RZ, RZ ;  /* 0x000000ffff007224 */ /* 0x004fe400078e00ff */
[----:B------:R-:W-:Y:S05]  /*3c20*/  @P2 BRA `(.L_x_59) ;  /* 0x0000000000702947 */ /* 0x000fea0003800000 */
[C---:B------:R-:W-:Y:S02]  /*3c30*/  IMAD.SHL.U32 R0, R18.reuse, 0x10, RZ ;  /* 0x0000001012007824 */ /* 0x040fe400078e00ff */
[C---:B------:R-:W-:Y:S02]  /*3c40*/  IMAD.SHL.U32 R3, R18.reuse, 0x2, RZ ;  /* 0x0000000212037824 */ /* 0x040fe400078e00ff */
[----:B------:R-:W-:Y:S01]  /*3c50*/  IMAD.SHL.U32 R5, R18, 0x8, RZ ;  /* 0x0000000812057824 */ /* 0x000fe200078e00ff */
[----:B------:R-:W-:-:S04]  /*3c60*/  LOP3.LUT R0, R0, 0xe00, RZ, 0xc0, !PT ;  /* 0x00000e0000007812 */ /* 0x000fc800078ec0ff */
[----:B------:R-:W-:Y:S02]  /*3c70*/  LOP3.LUT R7, R5, 0x80, RZ, 0xc0, !PT ;  /* 0x0000008005077812 */ /* 0x000fe400078ec0ff */
[----:B------:R-:W-:Y:S02]  /*3c80*/  LOP3.LUT R0, R0, 0x6, R3, 0xf8, !PT ;  /* 0x0000000600007812 */ /* 0x000fe400078ef803 */
[--C-:B------:R-:W-:Y:S02]  /*3c90*/  LOP3.LUT R7, R7, 0x10, R18.reuse, 0xf8, !PT ;  /* 0x0000001007077812 */ /* 0x100fe400078ef812 */
[----:B------:R-:W-:Y:S02]  /*3ca0*/  LOP3.LUT R0, R0, 0x60, R5, 0xf8, !PT ;  /* 0x0000006000007812 */ /* 0x000fe400078ef805 */
[----:B------:R-:W-:Y:S02]  /*3cb0*/  SHF.R.U32.HI R3, RZ, 0x4, R18 ;  /* 0x00000004ff037819 */ /* 0x000fe40000011612 */
[----:B------:R-:W-:-:S02]  /*3cc0*/  LOP3.LUT R0, R0, R7, RZ, 0xfc, !PT ;  /* 0x0000000700007212 */ /* 0x000fc400078efcff */
[----:B------:R-:W-:-:S03]  /*3cd0*/  LOP3.LUT P0, RZ, R3, 0x1, RZ, 0xc0, !PT ;  /* 0x0000000103ff7812 */ /* 0x000fc6000780c0ff */
[----:B------:R-:W-:-:S04]  /*3ce0*/  IMAD R0, R93, 0x1000, R0 ;  /* 0x000010005d007824 */ /* 0x000fc800078e0200 */
[----:B------:R-:W-:Y:S01]  /*3cf0*/  VIADD R3, R0, UR50 ;  /* 0x0000003200037c36 */ /* 0x000fe20008000000 */
[----:B------:R-:W-:Y:S03]  /*3d00*/  LDS.U16 R5, [R0+UR50+0x308] ;  /* 0x0003083200057984 */ /* 0x000fe60008000400 */
[C---:B------:R-:W-:Y:S01]  /*3d10*/  VIADD R7, R3.reuse, 0x210 ;  /* 0x0000021003077836 */ /* 0x040fe20000000000 */
[----:B------:R-:W-:Y:S01]  /*3d20*/  IADD3 R4, R3, 0x200, RZ ;  /* 0x0000020003047810 */ /* 0x000fe20007ffe0ff */
[----:B------:R-:W-:Y:S04]  /*3d30*/  LDS.U16 R6, [R0+UR50+0x208] ;  /* 0x0002083200067984 */ /* 0x000fe80008000400 */
[----:B------:R-:W-:Y:S01]  /*3d40*/  @P0 VIADD R7, R4, 0xfffffff0 ;  /* 0xfffffff004070836 */ /* 0x000fe20000000000 */
[----:B------:R-:W-:Y:S04]  /*3d50*/  LDS.U16 R3, [R0+UR50+0x300] ;  /* 0x0003003200037984 */ /* 0x000fe80008000400 */
[----:B------:R-:W2:Y:S04]  /*3d60*/  LDS.U16 R4, [R0+UR50+0x200] ;  /* 0x0002003200047984 */ /* 0x000ea80008000400 */
[----:B------:R-:W-:Y:S04]  /*3d70*/  LDS.U16 R8, [R7+0x100] ;  /* 0x0001000007087984 */ /* 0x000fe80000000400 */
[----:B------:R-:W3:Y:S04]  /*3d80*/  LDS.U16 R9, [R7] ;  /* 0x0000000007097984 */ /* 0x000ee80000000400 */
[----:B------:R-:W-:Y:S04]  /*3d90*/  LDS.U16 R10, [R7+0x108] ;  /* 0x00010800070a7984 */ /* 0x000fe80000000400 */
[----:B------:R-:W4:Y:S01]  /*3da0*/  LDS.U16 R11, [R7+0x8] ;  /* 0x00000800070b7984 */ /* 0x000f220000000400 */
[----:B--2---:R-:W-:-:S02]  /*3db0*/  PRMT R0, R4, 0x5410, R3 ;  /* 0x0000541004007816 */ /* 0x004fc40000000003 */
[----:B------:R-:W-:Y:S02]  /*3dc0*/  PRMT R3, R6, 0x5410, R5 ;  /* 0x0000541006037816 */ /* 0x000fe40000000005 */
[----:B---3--:R-:W-:Y:S02]  /*3dd0*/  PRMT R4, R9, 0x5410, R8 ;  /* 0x0000541009047816 */ /* 0x008fe40000000008 */
[----:B----4-:R-:W-:-:S07]  /*3de0*/  PRMT R5, R11, 0x5410, R10 ;  /* 0x000054100b057816 */ /* 0x010fce000000000a */
.L_x_59:
[----:B------:R-:W-:Y:S05]  /*3df0*/  BSYNC B1 ;  /* 0x0000000000017941 */ /* 0x000fea0003800000 */
.L_x_58:
[----:B------:R-:W-:Y:S01]  /*3e00*/  @!PT LDS RZ, [RZ] ;  /* 0x00000000fffff984 */ /* 0x000fe20000000800 */
[----:B------:R-:W-:Y:S01]  /*3e10*/  @!PT LDS RZ, [RZ] ;  /* 0x00000000fffff984 */ /* 0x000fe20000000800 */
[----:B------:R-:W-:Y:S01]  /*3e20*/  @!PT LDS RZ, [RZ] ;  /* 0x00000000fffff984 */ /* 0x000fe20000000800 */
[----:B------:R-:W-:Y:S01]  /*3e30*/  @!PT LDS RZ, [RZ] ;  /* 0x00000000fffff984 */ /* 0x000fe20000000800 */
[----:B------:R2:W-:Y:S06]  /*3e40*/  MEMBAR.ALL.CTA ;  /* 0x0000000000007992 */ /* 0x0005ec0000008000 */
[----:B--2---:R-:W2:Y:S01]  /*3e50*/  FENCE.VIEW.ASYNC.S ;  /* 0x00000000000073c6 */ /* 0x004ea20000000000 */
[----:B------:R-:W-:Y:S05]  /*3e60*/  @!P1 BRA `(.L_x_60) ;  /* 0x0000000000049947 */ /* 0x000fea0003800000 */
[----:B------:R-:W-:Y:S01]  /*3e70*/  BPT.TRAP 0x1 ;  /* 0x000000040000795c */ /* 0x000fe20000300000 */
.L_x_60:
[----:B------:R-:W3:Y:S01]  /*3e80*/  S2R R7, SR_CgaCtaId ;  /* 0x0000000000077919 */ /* 0x000ee20000008800 */
[----:B------:R-:W-:Y:S02]  /*3e90*/  VIADD R6, R13, 0xe0 ;  /* 0x000000e00d067836 */ /* 0x000fe40000000000 */
[----:B------:R-:W-:-:S05]  /*3ea0*/  VIADD R93, R93, 0x1 ;  /* 0x000000015d5d7836 */ /* 0x000fca0000000000 */
[----:B------:R-:W-:-:S04]  /*3eb0*/  ISETP.NE.AND P0, PT, R93, 0x4, PT ;  /* 0x000000045d00780c */ /* 0x000fc80003f05270 */
[----:B------:R-:W-:Y:S02]  /*3ec0*/  SEL R93, R93, RZ, P0 ;  /* 0x000000ff5d5d7207 */ /* 0x000fe40000000000 */
[----:B---3--:R-:W-:Y:S02]  /*3ed0*/  PRMT R6, R7, 0x654, R6 ;  /* 0x0000065407067816 */ /* 0x008fe40000000006 */
[----:B------:R-:W-:Y:S02]  /*3ee0*/  SEL R7, RZ, 0x1, P0 ;  /* 0x00000001ff077807 */ /* 0x000fe40000000000 */
[----:B--2---:R2:W-:Y:S02]  /*3ef0*/  SYNCS.ARRIVE.TRANS64.RED.A1T0 RZ, [R6+URZ], RZ ;  /* 0x000000ff06ff79a7 */ /* 0x0045e4000810043f */
[----:B------:R-:W-:-:S07]  /*3f00*/  LOP3.LUT R92, R92, R7, RZ, 0x3c, !PT ;  /* 0x000000075c5c7212 */ /* 0x000fce00078e3cff */
.L_x_54:
[----:B------:R-:W-:Y:S05]  /*3f10*/  BSYNC B0 ;  /* 0x0000000000007941 */ /* 0x000fea0003800000 */
.L_x_53:
[-C--:B--2---:R-:W-:Y:S01]  /*3f20*/  F2FP.F16.E4M3.UNPACK_B R6, R0.reuse ;  /* 0x00000000ff06723e */ /* 0x084fe200020006ff */
[C---:B-----5:R-:W-:Y:S01]  /*3f30*/  FMUL R157, R91.reuse, R157 ;  /* 0x0000009d5b9d7220 */ /* 0x060fe20000400000 */
[----:B------:R-:W-:Y:S01]  /*3f40*/  F2FP.F16.E4M3.UNPACK_B R7, R0.H1 ;  /* 0x00000000ff07723e */ /* 0x000fe200030006ff */
[C---:B------:R-:W-:Y:S01]  /*3f50*/  FMUL R154, R91.reuse, R154 ;  /* 0x0000009a5b9a7220 */ /* 0x040fe20000400000 */
[----:B------:R-:W-:Y:S01]  /*3f60*/  SHF.R.U32.HI R8, RZ, 0x4, R18 ;  /* 0x00000004ff087819 */ /* 0x000fe20000011612 */
[----:B------:R-:W-:Y:S02]  /*3f70*/  HADD2.F32 R9, -RZ, R6.H0_H0 ;  /* 0x20000006ff097230 */ /* 0x000fe40000004100 */
[----:B------:R-:W-:Y:S01]  /*3f80*/  FMUL R13, R91, R156 ;  /* 0x0000009c5b0d7220 */ /* 0x000fe20000400000 */
[--C-:B------:R-:W-:Y:S01]  /*3f90*/  HADD2.F32 R11, -RZ, R7.reuse.H0_H0 ;  /* 0x20000007ff0b7230 */ /* 0x100fe20000004100 */
[----:B------:R-:W-:Y:S01]  /*3fa0*/  LOP3.LUT P1, RZ, R8, 0x1, RZ, 0xc0, !PT ;  /* 0x0000000108ff7812 */ /* 0x000fe2000782c0ff */
[----:B------:R-:W-:-:S02]  /*3fb0*/  HADD2.F32 R7, -RZ, R7.H1_H1 ;  /* 0x30000007ff077230 */ /* 0x000fc40000004100 */
[C---:B------:R-:W-:Y:S01]  /*3fc0*/  FFMA R157, R90.reuse, R9, R157 ;  /* 0x000000095a9d7223 */ /* 0x040fe2000000009d */
[----:B------:R-:W-:Y:S02]  /*3fd0*/  HADD2.F32 R9, -RZ, R6.H1_H1 ;  /* 0x30000006ff097230 */ /* 0x000fe40000004100 */
[C---:B------:R-:W-:Y:S01]  /*3fe0*/  FMUL R8, R91.reuse, R155 ;  /* 0x0000009b5b087220 */ /* 0x040fe20000400000 */
[----:B------:R-:W-:Y:S01]  /*3ff0*/  F2FP.F16.E4M3.UNPACK_B R6, R3 ;  /* 0x00000003ff06723e */ /* 0x000fe200020006ff */
[C---:B------:R-:W-:Y:S01]  /*4000*/  FFMA R15, R90.reuse, R7, R154 ;  /* 0x000000075a0f7223 */ /* 0x040fe2000000009a */
[----:B------:R-:W-:Y:S01]  /*4010*/  F2FP.F16.E4M3.UNPACK_B R7, R3.H1 ;  /* 0x00000003ff07723e */ /* 0x000fe200030006ff */
[C---:B------:R-:W-:Y:S01]  /*4020*/  FFMA R10, R90.reuse, R9, R13 ;  /* 0x000000095a0a7223 */ /* 0x040fe2000000000d */
[----:B------:R-:W-:Y:S01]  /*4030*/  FFMA R12, R90, R11, R8 ;  /* 0x0000000b5a0c7223 */ /* 0x000fe20000000008 */
[--C-:B------:R-:W-:Y:S02]  /*4040*/  HADD2.F32 R9, -RZ, R6.reuse.H0_H0 ;  /* 0x20000006ff097230 */ /* 0x100fe40000004100 */
[----:B------:R-:W-:Y:S01]  /*4050*/  FMUL R153, R91, R153 ;  /* 0x000000995b997220 */ /* 0x000fe20000400000 */
[----:B------:R-:W-:-:S02]  /*4060*/  HADD2.F32 R11, -RZ, R6.H1_H1 ;  /* 0x30000006ff0b7230 */ /* 0x000fc40000004100 */
[C---:B------:R-:W-:Y:S01]  /*4070*/  FMUL R152, R91.reuse, R152 ;  /* 0x000000985b987220 */ /* 0x040fe20000400000 */
[--C-:B------:R-:W-:Y:S01]  /*4080*/  HADD2.F32 R13, -RZ, R7.reuse.H0_H0 ;  /* 0x20000007ff0d7230 */ /* 0x100fe20000004100 */
[----:B------:R-:W-:Y:S01]  /*4090*/  F2FP.F16.E4M3.UNPACK_B R6, R4 ;  /* 0x00000004ff06723e */ /* 0x000fe200020006ff */
[C---:B------:R-:W-:Y:S01]  /*40a0*/  FMUL R8, R91.reuse, R151 ;  /* 0x000000975b087220 */ /* 0x040fe20000400000 */
[C---:B------:R-:W-:Y:S01]  /*40b0*/  FFMA R153, R90.reuse, R9, R153 ;  /* 0x000000095a997223 */ /* 0x040fe20000000099 */
[C---:B------:R-:W-:Y:S01]  /*40c0*/  FFMA R152, R90.reuse, R11, R152 ;  /* 0x0000000b5a987223 */ /* 0x040fe20000000098 */
[----:B------:R-:W-:Y:S02]  /*40d0*/  HADD2.F32 R7, -RZ, R7.H1_H1 ;  /* 0x30000007ff077230 */ /* 0x000fe40000004100 */
[----:B------:R-:W-:Y:S01]  /*40e0*/  FFMA R14, R90, R13, R8 ;  /* 0x0000000d5a0e7223 */ /* 0x000fe20000000008 */
[--C-:B------:R-:W-:Y:S02]  /*40f0*/  HADD2.F32 R9, -RZ, R6.reuse.H0_H0 ;  /* 0x20000006ff097230 */ /* 0x100fe40000004100 */
[----:B------:R-:W-:Y:S01]  /*4100*/  FMUL R13, R91, R150 ;  /* 0x000000965b0d7220 */ /* 0x000fe20000400000 */
[----:B------:R-:W-:-:S02]  /*4110*/  HADD2.F32 R11, -RZ, R6.H1_H1 ;  /* 0x30000006ff0b7230 */ /* 0x000fc40000004100 */
[C---:B------:R-:W-:Y:S01]  /*4120*/  FMUL R20, R91.reuse, R149 ;  /* 0x000000955b147220 */ /* 0x040fe20000400000 */
[----:B------:R-:W-:Y:S01]  /*4130*/  F2FP.F16.E4M3.UNPACK_B R6, R4.H1 ;  /* 0x00000004ff06723e */ /* 0x000fe200030006ff */
[C---:B------:R-:W-:Y:S01]  /*4140*/  FFMA R21, R90.reuse, R7, R13 ;  /* 0x000000075a157223 */ /* 0x040fe2000000000d */
[C---:B------:R-:W-:Y:S01]  /*4150*/  FMUL R148, R91.reuse, R148 ;  /* 0x000000945b947220 */ /* 0x040fe20000400000 */
[C---:B------:R-:W-:Y:S01]  /*4160*/  FFMA R20, R90.reuse, R9, R20 ;  /* 0x000000095a147223 */ /* 0x040fe20000000014 */
[----:B------:R-:W-:Y:S01]  /*4170*/  F2FP.F16.E4M3.UNPACK_B R8, R5 ;  /* 0x00000005ff08723e */ /* 0x000fe200020006ff */
[--C-:B------:R-:W-:Y:S02]  /*4180*/  HADD2.F32 R7, -RZ, R6.reuse.H0_H0 ;  /* 0x20000006ff077230 */ /* 0x100fe40000004100 */
[C---:B------:R-:W-:Y:S01]  /*4190*/  FMUL R147, R91.reuse, R147 ;  /* 0x000000935b937220 */ /* 0x040fe20000400000 */
[----:B------:R-:W-:Y:S02]  /*41a0*/  HADD2.F32 R9, -RZ, R6.H1_H1 ;  /* 0x30000006ff097230 */ /* 0x000fe40000004100 */
[----:B------:R-:W-:Y:S01]  /*41b0*/  FMUL R144, R91, R144 ;  /* 0x000000905b907220 */ /* 0x000fe20000400000 */
[----:B------:R-:W-:Y:S01]  /*41c0*/  F2FP.F16.E4M3.UNPACK_B R6, R5.H1 ;  /* 0x00000005ff06723e */ /* 0x000fe200030006ff */
[----:B------:R-:W-:Y:S01]  /*41d0*/  FFMA R25, R90, R11, R148 ;  /* 0x0000000b5a197223 */ /* 0x000fe20000000094 */
[----:B------:R-:W-:-:S02]  /*41e0*/  HADD2.F32 R11, -RZ, R8.H0_H0 ;  /* 0x20000008ff0b7230 */ /* 0x000fc40000004100 */
[C---:B------:R-:W-:Y:S01]  /*41f0*/  FFMA R147, R90.reuse, R7, R147 ;  /* 0x000000075a937223 */ /* 0x040fe20000000093 */
[----:B------:R-:W-:Y:S02]  /*4200*/  HADD2.F32 R13, -RZ, R8.H1_H1 ;  /* 0x30000008ff0d7230 */ /* 0x000fe40000004100 */
[----:B------:R-:W-:Y:S01]  /*4210*/  FFMA R144, R90, R9, R144 ;  /* 0x000000095a907223 */ /* 0x000fe20000000090 */
[C---:B------:R-:W-:Y:S01]  /*4220*/  FMUL R8, R91.reuse, R143 ;  /* 0x0000008f5b087220 */ /* 0x040fe20000400000 */
[--C-:B------:R-:W-:Y:S02]  /*4230*/  HADD2.F32 R7, -RZ, R6.reuse.H0_H0 ;  /* 0x20000006ff077230 */ /* 0x100fe40000004100 */
[----:B------:R-:W-:Y:S01]  /*4240*/  FMUL R142, R91, R142 ;  /* 0x0000008e5b8e7220 */ /* 0x000fe20000400000 */
[----:B------:R-:W-:Y:S01]  /*4250*/  HADD2.F32 R9, -RZ, R6.H1_H1 ;  /* 0x30000006ff097230 */ /* 0x000fe20000004100 */
[----:B------:R-:W-:Y:S01]  /*4260*/  LOP3.LUT R6, R18, 0xff, RZ, 0xc0, !PT ;  /* 0x000000ff12067812 */ /* 0x000fe200078ec0ff */
[----:B------:R-:W-:Y:S01]  /*4270*/  FFMA R8, R90, R11, R8 ;  /* 0x0000000b5a087223 */ /* 0x000fe20000000008 */
[----:B------:R-:W-:-:S02]  /*4280*/  IMAD.SHL.U32 R11, R18, 0x10, RZ ;  /* 0x00000010120b7824 */ /* 0x000fc400078e00ff */
[----:B------:R-:W-:Y:S01]  /*4290*/  FMUL R146, R91, R146 ;  /* 0x000000925b927220 */ /* 0x000fe20000400000 */
[----:B------:R-:W-:Y:S01]  /*42a0*/  IADD3 R6, R6, 0x1f, RZ ;  /* 0x0000001f06067810 */ /* 0x000fe20007ffe0ff */
[----:B------:R-:W-:Y:S02]  /*42b0*/  IMAD.SHL.U32 R24, R18, 0x2, RZ ;  /* 0x0000000212187824 */ /* 0x000fe400078e00ff */
[----:B------:R-:W-:Y:S01]  /*42c0*/  FFMA R142, R90, R9, R142 ;  /* 0x000000095a8e7223 */ /* 0x000fe2000000008e */
[----:B------:R-:W-:Y:S01]  /*42d0*/  LOP3.LUT R11, R11, 0xe00, RZ, 0xc0, !PT ;  /* 0x00000e000b0b7812 */ /* 0x000fe200078ec0ff */
[----:B------:R-:W-:Y:S01]  /*42e0*/  FMUL R145, R91, R145 ;  /* 0x000000915b917220 */ /* 0x000fe20000400000 */
[----:B------:R-:W-:Y:S01]  /*42f0*/  ISETP.GT.U32.AND P0, PT, R6, 0x3e, PT ;  /* 0x0000003e0600780c */ /* 0x000fe20003f04070 */
[----:B------:R-:W-:Y:S01]  /*4300*/  IMAD.SHL.U32 R6, R18, 0x8, RZ ;  /* 0x0000000812067824 */ /* 0x000fe200078e00ff */
[----:B------:R-:W-:Y:S01]  /*4310*/  LOP3.LUT R11, R11, 0x6, R24, 0xf8, !PT ;  /* 0x000000060b0b7812 */ /* 0x000fe200078ef818 */
[C---:B------:R-:W-:Y:S01]  /*4320*/  FFMA R13, R90.reuse, R13, R146 ;  /* 0x0000000d5a0d7223 */ /* 0x040fe20000000092 */
[----:B------:R-:W-:Y:S01]  /*4330*/  FFMA R7, R90, R7, R145 ;  /* 0x000000075a077223 */ /* 0x000fe20000000091 */
[----:B------:R-:W-:-:S02]  /*4340*/  F2FP.SATFINITE.RELU.E4M3.F32.PACK_AB_MERGE_C R157, R10, R157, RZ ;  /* 0x0000009d0a9d723e */ /* 0x000fc400048078ff */
[----:B------:R-:W-:Y:S02]  /*4350*/  LOP3.LUT R9, R6, 0x80, RZ, 0xc0, !PT ;  /* 0x0000008006097812 */ /* 0x000fe400078ec0ff */
[----:B------:R-:W-:Y:S02]  /*4360*/  LOP3.LUT R6, R11, 0x60, R6, 0xf8, !PT ;  /* 0x000000600b067812 */ /* 0x000fe400078ef806 */
[----:B------:R-:W-:Y:S01]  /*4370*/  LOP3.LUT R11, R9, 0x10, R18, 0xf8, !PT ;  /* 0x00000010090b7812 */ /* 0x000fe200078ef812 */
[----:B------:R-:W-:Y:S01]  /*4380*/  IMAD.MOV.U32 R9, RZ, RZ, 0x10 ;  /* 0x00000010ff097424 */ /* 0x000fe200078e00ff */
[----:B------:R-:W-:Y:S02]  /*4390*/  F2FP.SATFINITE.RELU.E4M3.F32.PACK_AB_MERGE_C R10, R13, R8, RZ ;  /* 0x000000080d0a723e */ /* 0x000fe400048078ff */
[----:B------:R-:W-:Y:S02]  /*43a0*/  F2FP.SATFINITE.RELU.E4M3.F32.PACK_AB_MERGE_C R15, R15, R12, RZ ;  /* 0x0000000c0f0f723e */ /* 0x000fe400048078ff */
[----:B------:R-:W-:-:S02]  /*43b0*/  F2FP.SATFINITE.RELU.E4M3.F32.PACK_AB_MERGE_C R153, R152, R153, RZ ;  /* 0x000000999899723e */ /* 0x000fc400048078ff */
[----:B------:R-:W-:Y:S02]  /*43c0*/  F2FP.SATFINITE.RELU.E4M3.F32.PACK_AB_MERGE_C R21, R21, R14, RZ ;  /* 0x0000000e1515723e */ /* 0x000fe400048078ff */
[----:B------:R-:W-:Y:S02]  /*43d0*/  F2FP.SATFINITE.RELU.E4M3.F32.PACK_AB_MERGE_C R20, R25, R20, RZ ;  /* 0x000000141914723e */ /* 0x000fe400048078ff */
[----:B------:R-:W-:Y:S02]  /*43e0*/  F2FP.SATFINITE.RELU.E4M3.F32.PACK_AB_MERGE_C R144, R144, R147, RZ ;  /* 0x000000939090723e */ /* 0x000fe400048078ff */
[----:B------:R-:W-:Y:S02]  /*43f0*/  F2FP.SATFINITE.RELU.E4M3.F32.PACK_AB_MERGE_C R142, R142, R7, RZ ;  /* 0x000000078e8e723e */ /* 0x000fe400048078ff */
[----:B------:R-:W-:Y:S02]  /*4400*/  LOP3.LUT R6, R6, R11, RZ, 0xfc, !PT ;  /* 0x0000000b06067212 */ /* 0x000fe400078efcff */
[----:B------:R-:W-:Y:S01]  /*4410*/  SEL R8, R9, 0xfffffff0, !P1 ;  /* 0xfffffff009087807 */ /* 0x000fe20004800000 */
[----:B------:R-:W-:Y:S06]  /*4420*/  @P0 BRA `(.L_x_61) ;  /* 0x0000000000040947 */ /* 0x000fec0003800000 */
[----:B------:R-:W-:-:S04]  /*4430*/  DEPBAR.LE SB0, 0x1 ;  /* 0x000080400000791a */ /* 0x000fc80000000000 */
.L_x_61:
[----:B------:R-:W-:Y:S05]  /*4440*/  WARPSYNC.ALL ;  /* 0x0000000000007948 */ /* 0x000fea0003800000 */
[----:B------:R-:W-:Y:S01]  /*4450*/  BAR.SYNC.DEFER_BLOCKING 0x1, 0x100 ;  /* 0x0044000000007b1d */ /* 0x000fe20000010000 */
[----:B------:R-:W-:-:S04]  /*4460*/  VIADD R7, R6, UR50 ;  /* 0x0000003206077c36 */ /* 0x000fc80008000000 */
[----:B------:R-:W-:Y:S01]  /*4470*/  IMAD.IADD R7, R7, 0x1, R8 ;  /* 0x0000000107077824 */ /* 0x000fe200078e0208 */
[----:B------:R-:W-:Y:S01]  /*4480*/  BSSY B0, `(.L_x_62) ;  /* 0x0000016000007945 */ /* 0x000fe20003800000 */
[----:B------:R2:W-:Y:S04]  /*4490*/  STS.U16 [R6+UR50+0x4200], R157 ;  /* 0x0042009d06007988 */ /* 0x0005e80008000432 */
[----:B------:R2:W-:Y:S04]  /*44a0*/  STS.U16 [R6+UR50+0x4300], R15 ;  /* 0x0043000f06007988 */ /* 0x0005e80008000432 */
[----:B------:R2:W-:Y:S04]  /*44b0*/  STS.U16 [R6+UR50+0x4208], R153 ;  /* 0x0042089906007988 */ /* 0x0005e80008000432 */
[----:B------:R2:W-:Y:S04]  /*44c0*/  STS.U16 [R6+UR50+0x4308], R21 ;  /* 0x0043081506007988 */ /* 0x0005e80008000432 */
[----:B------:R2:W-:Y:S04]  /*44d0*/  STS.U16 [R7+0x4200], R20 ;  /* 0x0042001407007388 */ /* 0x0005e80000000400 */
[----:B------:R2:W-:Y:S04]  /*44e0*/  STS.U16 [R7+0x4300], R144 ;  /* 0x0043009007007388 */ /* 0x0005e80000000400 */
[----:B------:R2:W-:Y:S04]  /*44f0*/  STS.U16 [R7+0x4208], R10 ;  /* 0x0042080a07007388 */ /* 0x0005e80000000400 */
[----:B------:R2:W-:Y:S01]  /*4500*/  STS.U16 [R7+0x4308], R142 ;  /* 0x0043088e07007388 */ /* 0x0005e20000000400 */
[----:B------:R-:W-:Y:S01]  /*4510*/  @!PT LDS RZ, [RZ] ;  /* 0x00000000fffff984 */ /* 0x000fe20000000800 */
[----:B------:R-:W-:Y:S01]  /*4520*/  @!PT LDS RZ, [RZ] ;  /* 0x00000000fffff984 */ /* 0x000fe20000000800 */
[----:B------:R-:W-:Y:S01]  /*4530*/  @!PT LDS RZ, [RZ] ;  /* 0x00000000fffff984 */ /* 0x000fe20000000800 */
[----:B------:R-:W-:Y:S01]  /*4540*/  @!PT LDS RZ, [RZ] ;  /* 0x00000000fffff984 */ /* 0x000fe20000000800 */
[----:B------:R3:W-:Y:S06]  /*4550*/  MEMBAR.ALL.CTA ;  /* 0x0000000000007992 */ /* 0x0007ec0000008000 */
[----:B---3--:R-:W3:Y:S02]  /*4560*/  FENCE.VIEW.ASYNC.S ;  /* 0x00000000000073c6 */ /* 0x008ee40000000000 */
[----:B---3--:R-:W-:Y:S06]  /*4570*/  BAR.SYNC.DEFER_BLOCKING 0x1, 0x100 ;  /* 0x0044000000007b1d */ /* 0x008fec0000010000 */
[----:B--2---:R-:W-:Y:S05]  /*4580*/  @P0 BRA `(.L_x_63) ;  /* 0x0000000000140947 */ /* 0x004fea0003800000 */
[----:B------:R-:W-:Y:S02]  /*4590*/  UIADD3 UR4, UP0, UR42, 0x4f0, URZ ;  /* 0x000004f02a047890 */ /* 0x000fe4000ff1e03f */
[----:B------:R-:W-:Y:S02]  /*45a0*/  UIADD3 UR44, UR50, 0x4200, URZ ;  /* 0x00004200322c7890 */ /* 0x000fe4000fffe03f */
[----:B------:R-:W-:-:S09]  /*45b0*/  UIADD3.X UR5, URZ, UR43, URZ, UP0, !UPT ;  /* 0x0000002b3f057290 */ /* 0x000fd200087fe43f */
[----:B------:R2:W-:Y:S02]  /*45c0*/  UTMASTG.3D [UR44], [UR4] ;  /* 0x0000002c040073b5 */ /* 0x0005e40008010000 */
[----:B--2---:R0:W-:Y:S02]  /*45d0*/  UTMACMDFLUSH ;  /* 0x00000000000079b7 */ /* 0x0041e40000000000 */
.L_x_63:
[----:B------:R-:W-:Y:S05]  /*45e0*/  BSYNC B0 ;  /* 0x0000000000007941 */ /* 0x000fea0003800000 */
.L_x_62:
[----:B------:R-:W-:Y:S04]  /*45f0*/  BSSY B0, `(.L_x_64) ;  /* 0x000002e000007945 */ /* 0x000fe80003800000 */
[----:B------:R-:W-:Y:S05]  /*4600*/  @P3 BRA `(.L_x_65) ;  /* 0x0000000000b03947 */ /* 0x000fea0003800000 */
[----:B------:R-:W-:-:S13]  /*4610*/  ISETP.NE.AND P4, PT, R89, 0x3, PT ;  /* 0x000000035900780c */ /* 0x000fda0003f85270 */
[----:B------:R-:W-:Y:S05]  /*4620*/  @!P4 BRA `(.L_x_66) ;  /* 0x000000000004c947 */ /* 0x000fea0003800000 */
[----:B------:R-:W-:Y:S01]  /*4630*/  BPT.TRAP 0x1 ;  /* 0x000000040000795c */ /* 0x000fe20000300000 */
.L_x_66:
[----:B------:R-:W-:Y:S01]  /*4640*/  LEA R14, R93, UR50, 0x3 ;  /* 0x000000325d0e7c11 */ /* 0x000fe2000f8e18ff */
[----:B------:R-:W-:Y:S01]  /*4650*/  BSSY B1, `(.L_x_67) ;  /* 0x0000004000017945 */ /* 0x000fe20003800000 */
[----:B------:R-:W-:-:S04]  /*4660*/  SHF.L.U32 R9, R92, 0x1f, RZ ;  /* 0x0000001f5c097819 */ /* 0x000fc800000006ff */
[----:B------:R-:W2:Y:S02]  /*4670*/  SYNCS.PHASECHK.TRANS64.TRYWAIT P1, [R14+URZ+0xc0], R9 ;  /* 0x0000c0090e0075a7 */ /* 0x000ea4000802017f */
[----:B--2---:R-:W-:Y:S05]  /*4680*/  @!P1 BRA `(.L_x_68) ;  /* 0x0000004c00809947 */ /* 0x004fea0003800000 */
.L_x_181:
[----:B------:R-:W-:Y:S05]  /*4690*/  BSYNC B1 ;  /* 0x0000000000017941 */ /* 0x000fea0003800000 */
.L_x_67:
[----:B------:R-:W-:Y:S04]  /*46a0*/  BSSY B1, `(.L_x_69) ;  /* 0x0000011000017945 */ /* 0x000fe80003800000 */
[----:B------:R-:W-:Y:S05]  /*46b0*/  @P2 BRA `(.L_x_70) ;  /* 0x00000000003c2947 */ /* 0x000fea0003800000 */
[----:B------:R-:W-:-:S04]  /*46c0*/  IMAD R15, R93, 0x1000, R6 ;  /* 0x000010005d0f7824 */ /* 0x000fc800078e0206 */
[----:B------:R-:W-:Y:S01]  /*46d0*/  VIADD R13, R15, UR50 ;  /* 0x000000320f0d7c36 */ /* 0x000fe20008000000 */
[----:B------:R-:W-:Y:S04]  /*46e0*/  LDS.U16 R0, [R15+UR50+0x300] ;  /* 0x000300320f007984 */ /* 0x000fe80008000400 */
[----:B------:R-:W-:Y:S01]  /*46f0*/  IADD3 R13, R13, R8, RZ ;  /* 0x000000080d0d7210 */ /* 0x000fe20007ffe0ff */
[----:B------:R-:W3:Y:S04]  /*4700*/  LDS.U16 R3, [R15+UR50+0x200] ;  /* 0x000200320f037984 */ /* 0x000ee80008000400 */
[----:B------:R-:W-:Y:S04]  /*4710*/  LDS.U16 R4, [R15+UR50+0x308] ;  /* 0x000308320f047984 */ /* 0x000fe80008000400 */
[----:B------:R-:W4:Y:S04]  /*4720*/  LDS.U16 R5, [R15+UR50+0x208] ;  /* 0x000208320f057984 */ /* 0x000f280008000400 */
[----:B--2---:R-:W-:Y:S04]  /*4730*/  LDS.U16 R9, [R13+0x300] ;  /* 0x000300000d097984 */ /* 0x004fe80000000400 */
[----:B------:R-:W2:Y:S04]  /*4740*/  LDS.U16 R10, [R13+0x200] ;  /* 0x000200000d0a7984 */ /* 0x000ea80000000400 */
[----:B------:R-:W-:Y:S04]  /*4750*/  LDS.U16 R11, [R13+0x308] ;  /* 0x000308000d0b7984 */ /* 0x000fe80000000400 */
[----:B------:R-:W5:Y:S01]  /*4760*/  LDS.U16 R12, [R13+0x208] ;  /* 0x000208000d0c7984 */ /* 0x000f620000000400 */
[----:B---3--:R-:W-:-:S02]  /*4770*/  PRMT R0, R3, 0x5410, R0 ;  /* 0x0000541003007816 */ /* 0x008fc40000000000 */
[----:B----4-:R-:W-:Y:S02]  /*4780*/  PRMT R3, R5, 0x5410, R4 ;  /* 0x0000541005037816 */ /* 0x010fe40000000004 */
[----:B--2---:R-:W-:Y:S02]  /*4790*/  PRMT R4, R10, 0x5410, R9 ;  /* 0x000054100a047816 */ /* 0x004fe40000000009 */
[----:B-----5:R-:W-:-:S07]  /*47a0*/  PRMT R5, R12, 0x5410, R11 ;  /* 0x000054100c057816 */ /* 0x020fce000000000b */
.L_x_70:
[----:B------:R-:W-:Y:S05]  /*47b0*/  BSYNC B1 ;  /* 0x0000000000017941 */ /* 0x000fea0003800000 */
.L_x_69:
[----:B------:R-:W-:Y:S01]  /*47c0*/  @!PT LDS RZ, [RZ] ;  /* 0x00000000fffff984 */ /* 0x000fe20000000800 */
[----:B------:R-:W-:Y:S01]  /*47d0*/  @!PT LDS RZ, [RZ] ;  /* 0x00000000fffff984 */ /* 0x000fe20000000800 */
[----:B------:R-:W-:Y:S01]  /*47e0*/  @!PT LDS RZ, [RZ] ;  /* 0x00000000fffff984 */ /* 0x000fe20000000800 */
[----:B------:R-:W-:Y:S01]  /*47f0*/  @!PT LDS RZ, [RZ] ;  /* 0x00000000fffff984 */ /* 0x000fe20000000800 */
[----:B------:R3:W-:Y:S06]  /*4800*/  MEMBAR.ALL.CTA ;  /* 0x0000000000007992 */ /* 0x0007ec0000008000 */
[----:B---3--:R-:W3:Y:S01]  /*4810*/  FENCE.VIEW.ASYNC.S ;  /* 0x00000000000073c6 */ /* 0x008ee20000000000 */
[----:B------:R-:W-:Y:S05]  /*4820*/  @!P4 BRA `(.L_x_71) ;  /* 0x000000000004c947 */ /* 0x000fea0003800000 */
[----:B------:R-:W-:Y:S01]  /*4830*/  BPT.TRAP 0x1 ;  /* 0x000000040000795c */ /* 0x000fe20000300000 */
.L_x_71:
[----:B------:R-:W4:Y:S01]  /*4840*/  S2R R10, SR_CgaCtaId ;  /* 0x00000000000a7919 */ /* 0x000f220000008800 */
[----:B--2---:R-:W-:Y:S02]  /*4850*/  VIADD R9, R14, 0xe0 ;  /* 0x000000e00e097836 */ /* 0x004fe40000000000 */
[----:B------:R-:W-:-:S05]  /*4860*/  VIADD R93, R93, 0x1 ;  /* 0x000000015d5d7836 */ /* 0x000fca0000000000 */
[----:B------:R-:W-:-:S04]  /*4870*/  ISETP.NE.AND P1, PT, R93, 0x4, PT ;  /* 0x000000045d00780c */ /* 0x000fc80003f25270 */
[----:B------:R-:W-:Y:S02]  /*4880*/  SEL R93, R93, RZ, P1 ;  /* 0x000000ff5d5d7207 */ /* 0x000fe40000800000 */
[----:B----4-:R-:W-:-:S04]  /*4890*/  PRMT R9, R10, 0x654, R9 ;  /* 0x000006540a097816 */ /* 0x010fc80000000009 */
[----:B---3--:R2:W-:Y:S02]  /*48a0*/  SYNCS.ARRIVE.TRANS64.RED.A1T0 RZ, [R9+URZ], RZ ;  /* 0x000000ff09ff79a7 */ /* 0x0085e4000810043f */
[----:B--2---:R-:W-:-:S04]  /*48b0*/  SEL R9, RZ, 0x1, P1 ;  /* 0x00000001ff097807 */ /* 0x004fc80000800000 */
[----:B------:R-:W-:-:S07]  /*48c0*/  LOP3.LUT R92, R92, R9, RZ, 0x3c, !PT ;  /* 0x000000095c5c7212 */ /* 0x000fce00078e3cff */
.L_x_65:
[----:B------:R-:W-:Y:S05]  /*48d0*/  BSYNC B0 ;  /* 0x0000000000007941 */ /* 0x000fea0003800000 */
.L_x_64:
[-C--:B------:R-:W-:Y:S01]  /*48e0*/  F2FP.F16.E4M3.UNPACK_B R9, R0.reuse ;  /* 0x00000000ff09723e */ /* 0x080fe200020006ff */
[C---:B------:R-:W-:Y:S01]  /*48f0*/  FMUL R141, R91.reuse, R141 ;  /* 0x0000008d5b8d7220 */ /* 0x040fe20000400000 */
[----:B------:R-:W-:Y:S01]  /*4900*/  F2FP.F16.E4M3.UNPACK_B R11, R0.H1 ;  /* 0x00000000ff0b723e */ /* 0x000fe200030006ff */
[C---:B------:R-:W-:Y:S01]  /*4910*/  FMUL R139, R91.reuse, R139 ;  /* 0x0000008b5b8b7220 */ /* 0x040fe20000400000 */
[----:B------:R-:W-:Y:S01]  /*4920*/  F2FP.F16.E4M3.UNPACK_B R13, R3 ;  /* 0x00000003ff0d723e */ /* 0x000fe200020006ff */
[----:B------:R-:W-:Y:S02]  /*4930*/  HADD2.F32 R10, -RZ, R9.H0_H0 ;  /* 0x20000009ff0a7230 */ /* 0x000fe40000004100 */
[----:B------:R-:W-:Y:S01]  /*4940*/  FMUL R137, R91, R137 ;  /* 0x000000895b897220 */ /* 0x000fe20000400000 */
[----:B------:R-:W-:Y:S01]  /*4950*/  HADD2.F32 R14, -RZ, R11.H0_H0 ;  /* 0x2000000bff0e7230 */ /* 0x000fe20000004100 */
[----:B------:R-:W-:Y:S01]  /*4960*/  F2FP.F16.E4M3.UNPACK_B R15, R4 ;  /* 0x00000004ff0f723e */ /* 0x000fe200020006ff */
[----:B------:R-:W-:-:S02]  /*4970*/  HADD2.F32 R12, -RZ, R9.H1_H1 ;  /* 0x30000009ff0c7230 */ /* 0x000fc40000004100 */
[C---:B------:R-:W-:Y:S01]  /*4980*/  FMUL R9, R91.reuse, R140 ;  /* 0x0000008c5b097220 */ /* 0x040fe20000400000 */
[C---:B------:R-:W-:Y:S01]  /*4990*/  FFMA R141, R90.reuse, R10, R141 ;  /* 0x0000000a5a8d7223 */ /* 0x040fe2000000008d */
[C---:B------:R-:W-:Y:S01]  /*49a0*/  FFMA R139, R90.reuse, R14, R139 ;  /* 0x0000000e5a8b7223 */ /* 0x040fe2000000008b */
[----:B------:R-:W-:Y:S02]  /*49b0*/  HADD2.F32 R14, -RZ, R13.H0_H0 ;  /* 0x2000000dff0e7230 */ /* 0x000fe40000004100 */
[C---:B------:R-:W-:Y:S01]  /*49c0*/  FFMA R10, R90.reuse, R12, R9 ;  /* 0x0000000c5a0a7223 */ /* 0x040fe20000000009 */
[----:B------:R-:W-:Y:S02]  /*49d0*/  HADD2.F32 R12, -RZ, R11.H1_H1 ;  /* 0x3000000bff0c7230 */ /* 0x000fe40000004100 */
[C---:B------:R-:W-:Y:S01]  /*49e0*/  FMUL R11, R91.reuse, R136 ;  /* 0x000000885b0b7220 */ /* 0x040fe20000400000 */
[----:B------:R-:W-:Y:S01]  /*49f0*/  HADD2.F32 R20, -RZ, R13.H1_H1 ;  /* 0x3000000dff147230 */ /* 0x000fe20000004100 */
[----:B------:R-:W-:Y:S01]  /*4a00*/  F2FP.F16.E4M3.UNPACK_B R13, R3.H1 ;  /* 0x00000003ff0d723e */ /* 0x000fe200030006ff */
[----:B------:R-:W-:Y:S01]  /*4a10*/  FMUL R9, R91, R138 ;  /* 0x0000008a5b097220 */ /* 0x000fe20000400000 */
[----:B------:R-:W-:Y:S01]  /*4a20*/  FFMA R137, R90, R14, R137 ;  /* 0x0000000e5a897223 */ /* 0x000fe20000000089 */
[----:B------:R-:W-:-:S02]  /*4a30*/  HADD2.F32 R24, -RZ, R15.H0_H0 ;  /* 0x2000000fff187230 */ /* 0x000fc40000004100 */
[C---:B------:R-:W-:Y:S01]  /*4a40*/  FFMA R14, R90.reuse, R20, R11 ;  /* 0x000000145a0e7223 */ /* 0x040fe2000000000b */
[C---:B------:R-:W-:Y:S01]  /*4a50*/  FFMA R12, R90.reuse, R12, R9 ;  /* 0x0000000c5a0c7223 */ /* 0x040fe20000000009 */
[--C-:B------:R-:W-:Y:S02]  /*4a60*/  HADD2.F32 R20, -RZ, R13.reuse.H1_H1 ;  /* 0x3000000dff147230 */ /* 0x100fe40000004100 */
[C---:B------:R-:W-:Y:S01]  /*4a70*/  FMUL R9, R91.reuse, R134 ;  /* 0x000000865b097220 */ /* 0x040fe20000400000 */
[----:B------:R-:W-:Y:S02]  /*4a80*/  HADD2.F32 R11, -RZ, R13.H0_H0 ;  /* 0x2000000dff0b7230 */ /* 0x000fe40000004100 */
[----:B------:R-:W-:Y:S01]  /*4a90*/  FMUL R133, R91, R133 ;  /* 0x000000855b857220 */ /* 0x000fe20000400000 */
[----:B------:R-:W-:Y:S01]  /*4aa0*/  F2FP.F16.E4M3.UNPACK_B R13, R4.H1 ;  /* 0x00000004ff0d723e */ /* 0x000fe200030006ff */
[----:B------:R-:W-:Y:S01]  /*4ab0*/  FFMA R20, R90, R20, R9 ;  /* 0x000000145a147223 */ /* 0x000fe20000000009 */
[----:B------:R-:W-:-:S02]  /*4ac0*/  HADD2.F32 R15, -RZ, R15.H1_H1 ;  /* 0x3000000fff0f7230 */ /* 0x000fc40000004100 */
[C---:B------:R-:W-:Y:S01]  /*4ad0*/  FMUL R9, R91.reuse, R132 ;  /* 0x000000845b097220 */ /* 0x040fe20000400000 */
[C---:B------:R-:W-:Y:S01]  /*4ae0*/  FMUL R135, R91.reuse, R135 ;  /* 0x000000875b877220 */ /* 0x040fe20000400000 */
[C---:B------:R-:W-:Y:S01]  /*4af0*/  FFMA R133, R90.reuse, R24, R133 ;  /* 0x000000185a857223 */ /* 0x040fe20000000085 */
[--C-:B------:R-:W-:Y:S02]  /*4b00*/  HADD2.F32 R26, -RZ, R13.reuse.H0_H0 ;  /* 0x2000000dff1a7230 */ /* 0x100fe40000004100 */
[C---:B------:R-:W-:Y:S01]  /*4b10*/  FFMA R24, R90.reuse, R15, R9 ;  /* 0x0000000f5a187223 */ /* 0x040fe20000000009 */
[C---:B------:R-:W-:Y:S01]  /*4b20*/  FFMA R135, R90.reuse, R11, R135 ;  /* 0x0000000b5a877223 */ /* 0x040fe20000000087 */
[----:B------:R-:W-:Y:S02]  /*4b30*/  HADD2.F32 R28, -RZ, R13.H1_H1 ;  /* 0x3000000dff1c7230 */ /* 0x000fe40000004100 */
[C---:B------:R-:W-:Y:S01]  /*4b40*/  FMUL R131, R91.reuse, R131 ;  /* 0x000000835b837220 */ /* 0x040fe20000400000 */
[-C--:B------:R-:W-:Y:S01]  /*4b50*/  F2FP.F16.E4M3.UNPACK_B R9, R5.reuse.H1 ;  /* 0x00000005ff09723e */ /* 0x080fe200030006ff */
[C---:B------:R-:W-:Y:S01]  /*4b60*/  FMUL R11, R91.reuse, R130 ;  /* 0x000000825b0b7220 */ /* 0x040fe20000400000 */
[----:B------:R-:W-:Y:S01]  /*4b70*/  F2FP.F16.E4M3.UNPACK_B R13, R5 ;  /* 0x00000005ff0d723e */ /* 0x000fe200020006ff */
[C---:B------:R-:W-:Y:S01]  /*4b80*/  FFMA R131, R90.reuse, R26, R131 ;  /* 0x0000001a5a837223 */ /* 0x040fe20000000083 */
[----:B------:R-:W-:Y:S01]  /*4b90*/  FMUL R127, R91, R127 ;  /* 0x0000007f5b7f7220 */ /* 0x000fe20000400000 */
[----:B------:R-:W-:Y:S01]  /*4ba0*/  FFMA R26, R90, R28, R11 ;  /* 0x0000001c5a1a7223 */ /* 0x000fe2000000000b */
[----:B------:R-:W-:-:S02]  /*4bb0*/  HADD2.F32 R30, -RZ, R9.H0_H0 ;  /* 0x20000009ff1e7230 */ /* 0x000fc40000004100 */
[C---:B------:R-:W-:Y:S01]  /*4bc0*/  FMUL R129, R91.reuse, R129 ;  /* 0x000000815b817220 */ /* 0x040fe20000400000 */
[--C-:B------:R-:W-:Y:S02]  /*4bd0*/  HADD2.F32 R15, -RZ, R13.reuse.H0_H0 ;  /* 0x2000000dff0f7230 */ /* 0x100fe40000004100 */
[C---:B------:R-:W-:Y:S01]  /*4be0*/  FMUL R11, R91.reuse, R126 ;  /* 0x0000007e5b0b7220 */ /* 0x040fe20000400000 */
[----:B------:R-:W-:Y:S02]  /*4bf0*/  HADD2.F32 R28, -RZ, R13.H1_H1 ;  /* 0x3000000dff1c7230 */ /* 0x000fe40000004100 */
[C---:B------:R-:W-:Y:S01]  /*4c00*/  FFMA R127, R90.reuse, R30, R127 ;  /* 0x0000001e5a7f7223 */ /* 0x040fe2000000007f */
[----:B------:R-:W-:Y:S02]  /*4c10*/  HADD2.F32 R32, -RZ, R9.H1_H1 ;  /* 0x30000009ff207230 */ /* 0x000fe40000004100 */
[----:B------:R-:W-:Y:S01]  /*4c20*/  FMUL R9, R91, R128 ;  /* 0x000000805b097220 */ /* 0x000fe20000400000 */
[----:B------:R-:W-:Y:S01]  /*4c30*/  FFMA R129, R90, R15, R129 ;  /* 0x0000000f5a817223 */ /* 0x000fe20000000081 */
[----:B------:R-:W-:-:S02]  /*4c40*/  F2FP.SATFINITE.RELU.E4M3.F32.PACK_AB_MERGE_C R141, R10, R141, RZ ;  /* 0x0000008d0a8d723e */ /* 0x000fc400048078ff */
[C---:B------:R-:W-:Y:S01]  /*4c50*/  FFMA R28, R90.reuse, R28, R9 ;  /* 0x0000001c5a1c7223 */ /* 0x040fe20000000009 */
[----:B------:R-:W-:Y:S01]  /*4c60*/  FFMA R30, R90, R32, R11 ;  /* 0x000000205a1e7223 */ /* 0x000fe2000000000b */
[----:B------:R-:W-:Y:S02]  /*4c70*/  F2FP.SATFINITE.RELU.E4M3.F32.PACK_AB_MERGE_C R139, R12, R139, RZ ;  /* 0x0000008b0c8b723e */ /* 0x000fe400048078ff */
[----:B------:R-:W-:Y:S02]  /*4c80*/  F2FP.SATFINITE.RELU.E4M3.F32.PACK_AB_MERGE_C R137, R14, R137, RZ ;  /* 0x000000890e89723e */ /* 0x000fe400048078ff */
[----:B------:R-:W-:Y:S02]  /*4c90*/  F2FP.SATFINITE.RELU.E4M3.F32.PACK_AB_MERGE_C R135, R20, R135, RZ ;  /* 0x000000871487723e */ /* 0x000fe400048078ff */
[----:B------:R-:W-:Y:S02]  /*4ca0*/  F2FP.SATFINITE.RELU.E4M3.F32.PACK_AB_MERGE_C R24, R24, R133, RZ ;  /* 0x000000851818723e */ /* 0x000fe400048078ff */
[----:B------:R-:W-:-:S02]  /*4cb0*/  F2FP.SATFINITE.RELU.E4M3.F32.PACK_AB_MERGE_C R26, R26, R131, RZ ;  /* 0x000000831a1a723e */ /* 0x000fc400048078ff */
[----:B------:R-:W-:Y:S02]  /*4cc0*/  F2FP.SATFINITE.RELU.E4M3.F32.PACK_AB_MERGE_C R28, R28, R129, RZ ;  /* 0x000000811c1c723e */ /* 0x000fe400048078ff */
[----:B------:R-:W-:Y:S01]  /*4cd0*/  F2FP.SATFINITE.RELU.E4M3.F32.PACK_AB_MERGE_C R30, R30, R127, RZ ;  /* 0x0000007f1e1e723e */ /* 0x000fe200048078ff */
[----:B------:R-:W-:Y:S06]  /*4ce0*/  @P0 BRA `(.L_x_72) ;  /* 0x0000000000040947 */ /* 0x000fec0003800000 */
[----:B------:R-:W-:-:S04]  /*4cf0*/  DEPBAR.LE SB0, 0x1 ;  /* 0x000080400000791a */ /* 0x000fc80000000000 */
.L_x_72:
[----:B------:R-:W-:Y:S05]  /*4d00*/  WARPSYNC.ALL ;  /* 0x0000000000007948 */ /* 0x000fea0003800000 */
[----:B------:R-:W-:Y:S06]  /*4d10*/  BAR.SYNC.DEFER_BLOCKING 0x1, 0x100 ;  /* 0x0044000000007b1d */ /* 0x000fec0000010000 */
        /* <DEDUP_REMOVED lines=19> */
[----:B------:R-:W-:Y:S02]  /*4e50*/  UIADD3 UR4, UR50, 0x5200, URZ ;  /* 0x0000520032047890 */ /* 0x000fe4000fffe03f */
[----:B------:R-:W-:Y:S01]  /*4e60*/  UIADD3.X UR9, URZ, UR43, URZ, UP0, !UPT ;  /* 0x0000002b3f097290 */ /* 0x000fe200087fe43f */
[----:B------:R-:W-:Y:S01]  /*4e70*/  UMOV UR6, UR46 ;  /* 0x0000002e00067c82 */ /* 0x000fe20008000000 */
[----:B------:R-:W-:-:S07]  /*4e80*/  UMOV UR7, UR47 ;  /* 0x0000002f00077c82 */ /* 0x000fce0008000000 */
[----:B------:R2:W-:Y:S02]  /*4e90*/  UTMASTG.3D [UR4], [UR8] ;  /* 0x00000004080073b5 */ /* 0x0005e40008010000 */
[----:B--2---:R0:W-:Y:S02]  /*4ea0*/  UTMACMDFLUSH ;  /* 0x00000000000079b7 */ /* 0x0041e40000000000 */
.L_x_74:
[----:B------:R-:W-:Y:S05]  /*4eb0*/  BSYNC B0 ;  /* 0x0000000000007941 */ /* 0x000fea0003800000 */
.L_x_73:
[----:B------:R-:W-:Y:S04]  /*4ec0*/  BSSY B0, `(.L_x_75) ;  /* 0x000002e000007945 */ /* 0x000fe80003800000 */
[----:B------:R-:W-:Y:S05]  /*4ed0*/  @P3 BRA `(.L_x_76) ;  /* 0x0000000000b03947 */ /* 0x000fea0003800000 */
[----:B------:R-:W-:-:S13]  /*4ee0*/  ISETP.NE.AND P4, PT, R89, 0x3, PT ;  /* 0x000000035900780c */ /* 0x000fda0003f85270 */
[----:B------:R-:W-:Y:S05]  /*4ef0*/  @!P4 BRA `(.L_x_77) ;  /* 0x000000000004c947 */ /* 0x000fea0003800000 */
[----:B------:R-:W-:Y:S01]  /*4f00*/  BPT.TRAP 0x1 ;  /* 0x000000040000795c */ /* 0x000fe20000300000 */
.L_x_77:
[----:B------:R-:W-:Y:S01]  /*4f10*/  LEA R13, R93, UR50, 0x3 ;  /* 0x000000325d0d7c11 */ /* 0x000fe2000f8e18ff */
[----:B------:R-:W-:Y:S01]  /*4f20*/  BSSY B1, `(.L_x_78) ;  /* 0x0000004000017945 */ /* 0x000fe20003800000 */
[----:B------:R-:W-:-:S04]  /*4f30*/  SHF.L.U32 R10, R92, 0x1f, RZ ;  /* 0x0000001f5c0a7819 */ /* 0x000fc800000006ff */
[----:B------:R-:W2:Y:S02]  /*4f40*/  SYNCS.PHASECHK.TRANS64.TRYWAIT P1, [R13+URZ+0xc0], R10 ;  /* 0x0000c00a0d0075a7 */ /* 0x000ea4000802017f */
[----:B--2---:R-:W-:Y:S05]  /*4f50*/  @!P1 BRA `(.L_x_79) ;  /* 0x0000004400609947 */ /* 0x004fea0003800000 */
.L_x_182:
[----:B------:R-:W-:Y:S05]  /*4f60*/  BSYNC B1 ;  /* 0x0000000000017941 */ /* 0x000fea0003800000 */
.L_x_78:
[----:B------:R-:W-:Y:S04]  /*4f70*/  BSSY B1, `(.L_x_80) ;  /* 0x0000011000017945 */ /* 0x000fe80003800000 */
[----:B------:R-:W-:Y:S05]  /*4f80*/  @P2 BRA `(.L_x_81) ;  /* 0x00000000003c2947 */ /* 0x000fea0003800000 */
[----:B------:R-:W-:-:S04]  /*4f90*/  IMAD R14, R93, 0x1000, R6 ;  /* 0x000010005d0e7824 */ /* 0x000fc800078e0206 */
[----:B------:R-:W-:Y:S01]  /*4fa0*/  VIADD R3, R14, UR50 ;  /* 0x000000320e037c36 */ /* 0x000fe20008000000 */
[----:B------:R-:W-:Y:S03]  /*4fb0*/  LDS.U16 R0, [R14+UR50+0x300] ;  /* 0x000300320e007984 */ /* 0x000fe60008000400 */
[----:B------:R-:W-:Y:S01]  /*4fc0*/  IMAD.IADD R15, R3, 0x1, R8 ;  /* 0x00000001030f7824 */ /* 0x000fe200078e0208 */
[----:B------:R-:W-:Y:S04]  /*4fd0*/  LDS.U16 R4, [R14+UR50+0x308] ;  /* 0x000308320e047984 */ /* 0x000fe80008000400 */
[----:B------:R-:W3:Y:S04]  /*4fe0*/  LDS.U16 R3, [R14+UR50+0x200] ;  /* 0x000200320e037984 */ /* 0x000ee80008000400 */
[----:B------:R-:W4:Y:S04]  /*4ff0*/  LDS.U16 R5, [R14+UR50+0x208] ;  /* 0x000208320e057984 */ /* 0x000f280008000400 */
[----:B------:R-:W-:Y:S04]  /*5000*/  LDS.U16 R9, [R15+0x300] ;  /* 0x000300000f097984 */ /* 0x000fe80000000400 */
[----:B--2---:R-:W2:Y:S04]  /*5010*/  LDS.U16 R10, [R15+0x200] ;  /* 0x000200000f0a7984 */ /* 0x004ea80000000400 */
[----:B------:R-:W-:Y:S04]  /*5020*/  LDS.U16 R11, [R15+0x308] ;  /* 0x000308000f0b7984 */ /* 0x000fe80000000400 */
[----:B------:R-:W5:Y:S01]  /*5030*/  LDS.U16 R12, [R15+0x208] ;  /* 0x000208000f0c7984 */ /* 0x000f620000000400 */
[----:B---3--:R-:W-:-:S02]  /*5040*/  PRMT R0, R3, 0x5410, R0 ;  /* 0x0000541003007816 */ /* 0x008fc40000000000 */
[----:B----4-:R-:W-:Y:S02]  /*5050*/  PRMT R3, R5, 0x5410, R4 ;  /* 0x0000541005037816 */ /* 0x010fe40000000004 */
[----:B--2---:R-:W-:Y:S02]  /*5060*/  PRMT R4, R10, 0x5410, R9 ;  /* 0x000054100a047816 */ /* 0x004fe40000000009 */
[----:B-----5:R-:W-:-:S07]  /*5070*/  PRMT R5, R12, 0x5410, R11 ;  /* 0x000054100c057816 */ /* 0x020fce000000000b */
.L_x_81:
[----:B------:R-:W-:Y:S05]  /*5080*/  BSYNC B1 ;  /* 0x0000000000017941 */ /* 0x000fea0003800000 */
.L_x_80:
        /* <DEDUP_REMOVED lines=8> */
.L_x_82:
[----:B--2---:R-:W2:Y:S01]  /*5110*/  S2R R10, SR_CgaCtaId ;  /* 0x00000000000a7919 */ /* 0x004ea20000008800 */
[----:B------:R-:W-:Y:S01]  /*5120*/  VIADD R9, R13, 0xe0 ;  /* 0x000000e00d097836 */ /* 0x000fe20000000000 */
[----:B------:R-:W-:-:S04]  /*5130*/  IADD3 R93, R93, 0x1, RZ ;  /* 0x000000015d5d7810 */ /* 0x000fc80007ffe0ff */
[----:B------:R-:W-:-:S04]  /*5140*/  ISETP.NE.AND P1, PT, R93, 0x4, PT ;  /* 0x000000045d00780c */ /* 0x000fc80003f25270 */
[----:B------:R-:W-:Y:S02]  /*5150*/  SEL R93, R93, RZ, P1 ;  /* 0x000000ff5d5d7207 */ /* 0x000fe40000800000 */
[----:B--2---:R-:W-:-:S04]  /*5160*/  PRMT R9, R10, 0x654, R9 ;  /* 0x000006540a097816 */ /* 0x004fc80000000009 */
[----:B---3--:R2:W-:Y:S02]  /*5170*/  SYNCS.ARRIVE.TRANS64.RED.A1T0 RZ, [R9+URZ], RZ ;  /* 0x000000ff09ff79a7 */ /* 0x0085e4000810043f */
[----:B--2---:R-:W-:-:S04]  /*5180*/  SEL R9, RZ, 0x1, P1 ;  /* 0x00000001ff097807 */ /* 0x004fc80000800000 */
[----:B------:R-:W-:-:S07]  /*5190*/  LOP3.LUT R92, R92, R9, RZ, 0x3c, !PT ;  /* 0x000000095c5c7212 */ /* 0x000fce00078e3cff */
.L_x_76:
[----:B------:R-:W-:Y:S05]  /*51a0*/  BSYNC B0 ;  /* 0x0000000000007941 */ /* 0x000fea0003800000 */
.L_x_75:
        /* <DEDUP_REMOVED lines=66> */
.L_x_83:
        /* <DEDUP_REMOVED lines=27> */
.L_x_85:
[----:B------:R-:W-:Y:S05]  /*5780*/  BSYNC B0 ;  /* 0x0000000000007941 */ /* 0x000fea0003800000 */
.L_x_84:
[----:B------:R-:W-:Y:S04]  /*5790*/  BSSY B0, `(.L_x_86) ;  /* 0x000002f000007945 */ /* 0x000fe80003800000 */
[----:B------:R-:W-:Y:S05]  /*57a0*/  @P3 BRA `(.L_x_87) ;  /* 0x0000000000b43947 */ /* 0x000fea0003800000 */
[----:B------:R-:W-:-:S13]  /*57b0*/  ISETP.NE.AND P3, PT, R89, 0x3, PT ;  /* 0x000000035900780c */ /* 0x000fda0003f65270 */
[----:B------:R-:W-:Y:S05]  /*57c0*/  @!P3 BRA `(.L_x_88) ;  /* 0x000000000004b947 */ /* 0x000fea0003800000 */
[----:B------:R-:W-:Y:S01]  /*57d0*/  BPT.TRAP 0x1 ;  /* 0x000000040000795c */ /* 0x000fe20000300000 */
.L_x_88:
[----:B------:R-:W-:Y:S01]  /*57e0*/  SHF.L.U32 R9, R92, 0x1f, RZ ;  /* 0x0000001f5c097819 */ /* 0x000fe200000006ff */
[----:B------:R-:W-:Y:S01]  /*57f0*/  BSSY B1, `(.L_x_89) ;  /* 0x0000004000017945 */ /* 0x000fe20003800000 */
[----:B------:R-:W-:-:S04]  /*5800*/  LEA R10, R93, UR50, 0x3 ;  /* 0x000000325d0a7c11 */ /* 0x000fc8000f8e18ff */
[----:B------:R-:W2:Y:S02]  /*5810*/  SYNCS.PHASECHK.TRANS64.TRYWAIT P1, [R10+URZ+0xc0], R9 ;  /* 0x0000c0090a0075a7 */ /* 0x000ea4000802017f */
[----:B--2---:R-:W-:Y:S05]  /*5820*/  @!P1 BRA `(.L_x_90) ;  /* 0x0000003c00409947 */ /* 0x004fea0003800000 */
.L_x_183:
[----:B------:R-:W-:Y:S05]  /*5830*/  BSYNC B1 ;  /* 0x0000000000017941 */ /* 0x000fea0003800000 */
.L_x_89:
        /* <DEDUP_REMOVED lines=8> */
[----:B------:R3:W4:Y:S04]  /*58c0*/  LDS.U16 R8, [R0+UR50+0x208] ;  /* 0x0002083200087984 */ /* 0x0007280008000400 */
        /* <DEDUP_REMOVED lines=8> */
.L_x_92:
[----:B------:R-:W-:Y:S05]  /*5950*/  BSYNC B1 ;  /* 0x0000000000017941 */ /* 0x000fea0003800000 */
.L_x_91:
        /* <DEDUP_REMOVED lines=8> */
.L_x_93:
[----:B--2---:R-:W2:Y:S01]  /*59e0*/  S2R R9, SR_CgaCtaId ;  /* 0x0000000000097919 */ /* 0x004ea20000008800 */
[C---:B------:R-:W-:Y:S01]  /*59f0*/  LEA R8, R93.reuse, UR50, 0x3 ;  /* 0x000000325d087c11 */ /* 0x040fe2000f8e18ff */
[----:B------:R-:W-:-:S04]  /*5a00*/  VIADD R93, R93, 0x1 ;  /* 0x000000015d5d7836 */ /* 0x000fc80000000000 */
[----:B------:R-:W-:Y:S01]  /*5a10*/  VIADD R8, R8, 0xe0 ;  /* 0x000000e008087836 */ /* 0x000fe20000000000 */
[----:B------:R-:W-:-:S04]  /*5a20*/  ISETP.NE.AND P1, PT, R93, 0x4, PT ;  /* 0x000000045d00780c */ /* 0x000fc80003f25270 */
[----:B------:R-:W-:Y:S02]  /*5a30*/  SEL R93, R93, RZ, P1 ;  /* 0x000000ff5d5d7207 */ /* 0x000fe40000800000 */
[----:B--2---:R-:W-:Y:S02]  /*5a40*/  PRMT R8, R9, 0x654, R8 ;  /* 0x0000065409087816 */ /* 0x004fe40000000008 */
[----:B------:R-:W-:Y:S02]  /*5a50*/  SEL R9, RZ, 0x1, P1 ;  /* 0x00000001ff097807 */ /* 0x000fe40000800000 */
[----:B---3--:R2:W-:Y:S02]  /*5a60*/  SYNCS.ARRIVE.TRANS64.RED.A1T0 RZ, [R8+URZ], RZ ;  /* 0x000000ff08ff79a7 */ /* 0x0085e4000810043f */
[----:B------:R-:W-:-:S07]  /*5a70*/  LOP3.LUT R92, R92, R9, RZ, 0x3c, !PT ;  /* 0x000000095c5c7212 */ /* 0x000fce00078e3cff */
.L_x_87:
[----:B------:R-:W-:Y:S05]  /*5a80*/  BSYNC B0 ;  /* 0x0000000000007941 */ /* 0x000fea0003800000 */
.L_x_86:
[-C--:B--2---:R-:W-:Y:S01]  /*5a90*/  F2FP.F16.E4M3.UNPACK_B R8, R0.reuse ;  /* 0x00000000ff08723e */ /* 0x084fe200020006ff */
[C---:B------:R-:W-:Y:S01]  /*5aa0*/  FMUL R109, R91.reuse, R109 ;  /* 0x0000006d5b6d7220 */ /* 0x040fe20000400000 */
[----:B------:R-:W-:Y:S01]  /*5ab0*/  F2FP.F16.E4M3.UNPACK_B R0, R0.H1 ;  /* 0x00000000ff00723e */ /* 0x000fe200030006ff */
[C---:B------:R-:W-:Y:S01]  /*5ac0*/  FMUL R108, R91.reuse, R108 ;  /* 0x0000006c5b6c7220 */ /* 0x040fe20000400000 */
[C---:B------:R-:W-:Y:S01]  /*5ad0*/  FMUL R10, R91.reuse, R107 ;  /* 0x0000006b5b0a7220 */ /* 0x040fe20000400000 */
[--C-:B------:R-:W-:Y:S02]  /*5ae0*/  HADD2.F32 R9, -RZ, R8.reuse.H0_H0 ;  /* 0x20000008ff097230 */ /* 0x100fe40000004100 */
[----:B------:R-:W-:Y:S01]  /*5af0*/  FMUL R15, R91, R106 ;  /* 0x0000006a5b0f7220 */ /* 0x000fe20000400000 */
[----:B------:R-:W-:Y:S01]  /*5b00*/  HADD2.F32 R11, -RZ, R8.H1_H1 ;  /* 0x30000008ff0b7230 */ /* 0x000fe20000004100 */
[----:B------:R-:W-:Y:S01]  /*5b10*/  F2FP.F16.E4M3.UNPACK_B R8, R3 ;  /* 0x00000003ff08723e */ /* 0x000fe200020006ff */
[----:B------:R-:W-:-:S02]  /*5b20*/  HADD2.F32 R13, -RZ, R0.H0_H0 ;  /* 0x20000000ff0d7230 */ /* 0x000fc40000004100 */
[C---:B------:R-:W-:Y:S01]  /*5b30*/  FFMA R109, R90.reuse, R9, R109 ;  /* 0x000000095a6d7223 */ /* 0x040fe2000000006d */
[----:B------:R-:W-:Y:S02]  /*5b40*/  HADD2.F32 R9, -RZ, R0.H1_H1 ;  /* 0x30000000ff097230 */ /* 0x000fe40000004100 */
[C---:B------:R-:W-:Y:S01]  /*5b50*/  FFMA R108, R90.reuse, R11, R108 ;  /* 0x0000000b5a6c7223 */ /* 0x040fe2000000006c */
[--C-:B------:R-:W-:Y:S02]  /*5b60*/  HADD2.F32 R11, -RZ, R8.reuse.H0_H0 ;  /* 0x20000008ff0b7230 */ /* 0x100fe40000004100 */
[C---:B------:R-:W-:Y:S01]  /*5b70*/  FMUL R0, R91.reuse, R105 ;  /* 0x000000695b007220 */ /* 0x040fe20000400000 */
[C---:B------:R-:W-:Y:S01]  /*5b80*/  FFMA R10, R90.reuse, R13, R10 ;  /* 0x0000000d5a0a7223 */ /* 0x040fe2000000000a */
[----:B------:R-:W-:Y:S01]  /*5b90*/  HADD2.F32 R13, -RZ, R8.H1_H1 ;  /* 0x30000008ff0d7230 */ /* 0x000fe20000004100 */
[----:B------:R-:W-:Y:S01]  /*5ba0*/  F2FP.F16.E4M3.UNPACK_B R3, R3.H1 ;  /* 0x00000003ff03723e */ /* 0x000fe200030006ff */
[C---:B------:R-:W-:Y:S01]  /*5bb0*/  FFMA R8, R90.reuse, R11, R0 ;  /* 0x0000000b5a087223 */ /* 0x040fe20000000000 */
[----:B------:R-:W-:Y:S01]  /*5bc0*/  F2FP.F16.E4M3.UNPACK_B R0, R4 ;  /* 0x00000004ff00723e */ /* 0x000fe200020006ff */
[----:B------:R-:W-:Y:S01]  /*5bd0*/  FFMA R15, R90, R9, R15 ;  /* 0x000000095a0f7223 */ /* 0x000fe2000000000f */
[----:B------:R-:W-:Y:S01]  /*5be0*/  FMUL R102, R91, R102 ;  /* 0x000000665b667220 */ /* 0x000fe20000400000 */
[----:B------:R-:W-:-:S02]  /*5bf0*/  HADD2.F32 R9, -RZ, R3.H0_H0 ;  /* 0x20000003ff097230 */ /* 0x000fc40000004100 */
[C---:B------:R-:W-:Y:S01]  /*5c00*/  FMUL R12, R91.reuse, R101 ;  /* 0x000000655b0c7220 */ /* 0x040fe20000400000 */
[----:B------:R-:W-:Y:S01]  /*5c10*/  HADD2.F32 R3, -RZ, R3.H1_H1 ;  /* 0x30000003ff037230 */ /* 0x000fe20000004100 */
[----:B------:R-:W-:Y:S01]  /*5c20*/  F2FP.F16.E4M3.UNPACK_B R4, R4.H1 ;  /* 0x00000004ff04723e */ /* 0x000fe200030006ff */
[--C-:B------:R-:W-:Y:S02]  /*5c30*/  HADD2.F32 R11, -RZ, R0.reuse.H0_H0 ;  /* 0x20000000ff0b7230 */ /* 0x100fe40000004100 */
[C---:B------:R-:W-:Y:S01]  /*5c40*/  FMUL R103, R91.reuse, R103 ;  /* 0x000000675b677220 */ /* 0x040fe20000400000 */
[C---:B------:R-:W-:Y:S01]  /*5c50*/  FMUL R98, R91.reuse, R98 ;  /* 0x000000625b627220 */ /* 0x040fe20000400000 */
[C---:B------:R-:W-:Y:S01]  /*5c60*/  FFMA R102, R90.reuse, R3, R102 ;  /* 0x000000035a667223 */ /* 0x040fe20000000066 */
[----:B------:R-:W-:Y:S02]  /*5c70*/  HADD2.F32 R3, -RZ, R0.H1_H1 ;  /* 0x30000000ff037230 */ /* 0x000fe40000004100 */
[C---:B------:R-:W-:Y:S01]  /*5c80*/  FFMA R12, R90.reuse, R11, R12 ;  /* 0x0000000b5a0c7223 */ /* 0x040fe2000000000c */
[C---:B------:R-:W-:Y:S01]  /*5c90*/  FFMA R103, R90.reuse, R9, R103 ;  /* 0x000000095a677223 */ /* 0x040fe20000000067 */
[--C-:B------:R-:W-:Y:S01]  /*5ca0*/  HADD2.F32 R11, -RZ, R4.reuse.H1_H1 ;  /* 0x30000004ff0b7230 */ /* 0x100fe20000004100 */
[-C--:B------:R-:W-:Y:S01]  /*5cb0*/  F2FP.F16.E4M3.UNPACK_B R0, R5.reuse ;  /* 0x00000005ff00723e */ /* 0x080fe200020006ff */
[----:B------:R-:W-:Y:S01]  /*5cc0*/  HADD2.F32 R9, -RZ, R4.H0_H0 ;  /* 0x20000004ff097230 */ /* 0x000fe20000004100 */
[----:B------:R-:W-:Y:S01]  /*5cd0*/  F2FP.F16.E4M3.UNPACK_B R5, R5.H1 ;  /* 0x00000005ff05723e */ /* 0x000fe200030006ff */
[C---:B------:R-:W-:Y:S01]  /*5ce0*/  FMUL R21, R91.reuse, R100 ;  /* 0x000000645b157220 */ /* 0x040fe20000400000 */
[C---:B------:R-:W-:Y:S01]  /*5cf0*/  FMUL R4, R91.reuse, R99 ;  /* 0x000000635b047220 */ /* 0x040fe20000400000 */
[C---:B------:R-:W-:Y:S01]  /*5d00*/  FFMA R25, R90.reuse, R11, R98 ;  /* 0x0000000b5a197223 */ /* 0x040fe20000000062 */
[----:B------:R-:W-:Y:S01]  /*5d10*/  FMUL R104, R91, R104 ;  /* 0x000000685b687220 */ /* 0x000fe20000400000 */
[C---:B------:R-:W-:Y:S01]  /*5d20*/  FFMA R21, R90.reuse, R3, R21 ;  /* 0x000000035a157223 */ /* 0x040fe20000000015 */
[----:B------:R-:W-:Y:S01]  /*5d30*/  FFMA R4, R90, R9, R4 ;  /* 0x000000095a047223 */ /* 0x000fe20000000004 */
[----:B------:R-:W-:-:S02]  /*5d40*/  HADD2.F32 R11, -RZ, R5.H0_H0 ;  /* 0x20000005ff0b7230 */ /* 0x000fc40000004100 */
[C---:B------:R-:W-:Y:S01]  /*5d50*/  FMUL R97, R91.reuse, R97 ;  /* 0x000000615b617220 */ /* 0x040fe20000400000 */
[--C-:B------:R-:W-:Y:S02]  /*5d60*/  HADD2.F32 R3, -RZ, R0.reuse.H0_H0 ;  /* 0x20000000ff037230 */ /* 0x100fe40000004100 */
[C---:B------:R-:W-:Y:S01]  /*5d70*/  FMUL R96, R91.reuse, R96 ;  /* 0x000000605b607220 */ /* 0x040fe20000400000 */
[----:B------:R-:W-:Y:S02]  /*5d80*/  HADD2.F32 R9, -RZ, R0.H1_H1 ;  /* 0x30000000ff097230 */ /* 0x000fe40000004100 */
[C---:B------:R-:W-:Y:S01]  /*5d90*/  FMUL R0, R91.reuse, R95 ;  /* 0x0000005f5b007220 */ /* 0x040fe20000400000 */
[----:B------:R-:W-:Y:S02]  /*5da0*/  HADD2.F32 R5, -RZ, R5.H1_H1 ;  /* 0x30000005ff057230 */ /* 0x000fe40000004100 */
[----:B------:R-:W-:Y:S01]  /*5db0*/  FMUL R94, R91, R94 ;  /* 0x0000005e5b5e7220 */ /* 0x000fe20000400000 */
[C---:B------:R-:W-:Y:S01]  /*5dc0*/  FFMA R13, R90.reuse, R13, R104 ;  /* 0x0000000d5a0d7223 */ /* 0x040fe20000000068 */
[C---:B------:R-:W-:Y:S01]  /*5dd0*/  FFMA R3, R90.reuse, R3, R97 ;  /* 0x000000035a037223 */ /* 0x040fe20000000061 */
[C---:B------:R-:W-:Y:S01]  /*5de0*/  FFMA R96, R90.reuse, R9, R96 ;  /* 0x000000095a607223 */ /* 0x040fe20000000060 */
[C---:B------:R-:W-:Y:S01]  /*5df0*/  FFMA R0, R90.reuse, R11, R0 ;  /* 0x0000000b5a007223 */ /* 0x040fe20000000000 */
[----:B------:R-:W-:Y:S01]  /*5e00*/  FFMA R5, R90, R5, R94 ;  /* 0x000000055a057223 */ /* 0x000fe2000000005e */
[----:B------:R-:W-:-:S02]  /*5e10*/  F2FP.SATFINITE.RELU.E4M3.F32.PACK_AB_MERGE_C R109, R108, R109, RZ ;  /* 0x0000006d6c6d723e */ /* 0x000fc400048078ff */
[----:B------:R-:W-:Y:S02]  /*5e20*/  F2FP.SATFINITE.RELU.E4M3.F32.PACK_AB_MERGE_C R15, R15, R10, RZ ;  /* 0x0000000a0f0f723e */ /* 0x000fe400048078ff */
[----:B------:R-:W-:Y:S02]  /*5e30*/  F2FP.SATFINITE.RELU.E4M3.F32.PACK_AB_MERGE_C R13, R13, R8, RZ ;  /* 0x000000080d0d723e */ /* 0x000fe400048078ff */
[----:B------:R-:W-:Y:S02]  /*5e40*/  F2FP.SATFINITE.RELU.E4M3.F32.PACK_AB_MERGE_C R103, R102, R103, RZ ;  /* 0x000000676667723e */ /* 0x000fe400048078ff */
[----:B------:R-:W-:Y:S02]  /*5e50*/  F2FP.SATFINITE.RELU.E4M3.F32.PACK_AB_MERGE_C R12, R21, R12, RZ ;  /* 0x0000000c150c723e */ /* 0x000fe400048078ff */
[----:B------:R-:W-:Y:S02]  /*5e60*/  F2FP.SATFINITE.RELU.E4M3.F32.PACK_AB_MERGE_C R4, R25, R4, RZ ;  /* 0x000000041904723e */ /* 0x000fe400048078ff */
[----:B------:R-:W-:-:S02]  /*5e70*/  F2FP.SATFINITE.RELU.E4M3.F32.PACK_AB_MERGE_C R96, R96, R3, RZ ;  /* 0x000000036060723e */ /* 0x000fc400048078ff */
[----:B------:R-:W-:Y:S01]  /*5e80*/  F2FP.SATFINITE.RELU.E4M3.F32.PACK_AB_MERGE_C R0, R5, R0, RZ ;  /* 0x000000000500723e */ /* 0x000fe200048078ff */
[----:B------:R-:W-:Y:S06]  /*5e90*/  @P0 BRA `(.L_x_94) ;  /* 0x0000000000040947 */ /* 0x000fec0003800000 */
[----:B------:R-:W-:-:S04]  /*5ea0*/  DEPBAR.LE SB0, 0x1 ;  /* 0x000080400000791a */ /* 0x000fc80000000000 */
.L_x_94:
[----:B------:R-:W-:Y:S05]  /*5eb0*/  WARPSYNC.ALL ;  /* 0x0000000000007948 */ /* 0x000fea0003800000 */
[----:B------:R-:W-:Y:S01]  /*5ec0*/  BAR.SYNC.DEFER_BLOCKING 0x1, 0x100 ;  /* 0x0044000000007b1d */ /* 0x000fe20000010000 */
[----:B------:R-:W-:-:S05]  /*5ed0*/  IADD3 R16, P1, R16, UR38, RZ ;  /* 0x0000002610107c10 */ /* 0x000fca000ff3e0ff */
        /* <DEDUP_REMOVED lines=25> */
.L_x_96:
[----:B------:R-:W-:Y:S05]  /*6070*/  BSYNC B0 ;  /* 0x0000000000007941 */ /* 0x000fea0003800000 */
.L_x_95:
[----:B------:R-:W-:Y:S01]  /*6080*/  ULDC.64 UR4, c[0x0][0x8f8] ;  /* 0x00023e0000047ab9 */ /* 0x000fe20000000a00 */
[----:B------:R-:W-:Y:S01]  /*6090*/  IADD3.X R17, R17, UR37, RZ, P1, !PT ;  /* 0x0000002511117c10 */ /* 0x000fe20008ffe4ff */
[----:B------:R-:W-:Y:S01]  /*60a0*/  UMOV UR47, 0xffffffff ;  /* 0xffffffff002f7882 */ /* 0x000fe20000000000 */
[----:B------:R-:W-:Y:S01]  /*60b0*/  ISETP.GE.U32.AND P0, PT, R16, UR4, PT ;  /* 0x0000000410007c0c */ /* 0x000fe2000bf06070 */
[----:B------:R-:W-:Y:S01]  /*60c0*/  IMAD.MOV.U32 R3, RZ, RZ, -0x1 ;  /* 0xffffffffff037424 */ /* 0x000fe200078e00ff */
[----:B------:R-:W-:Y:S02]  /*60d0*/  PRMT R0, RZ, 0x7610, R0 ;  /* 0x00007610ff007816 */ /* 0x000fe40000000000 */
[----:B------:R-:W-:Y:S02]  /*60e0*/  ISETP.GE.U32.AND.EX P0, PT, R17, UR5, PT, P0 ;  /* 0x0000000511007c0c */ /* 0x000fe4000bf06100 */
[----:B------:R-:W-:-:S11]  /*60f0*/  MOV R7, 0xffffffff ;  /* 0xffffffff00077802 */ /* 0x000fd60000000f00 */
[----:B------:R-:W-:Y:S05]  /*6100*/  @P0 BRA `(.L_x_97) ;  /* 0x0000000400680947 */ /* 0x000fea0003800000 */
[----:B------:R-:W2:Y:S01]  /*6110*/  S2R R12, SR_CTAID.X ;  /* 0x00000000000c7919 */ /* 0x000ea20000002500 */
[----:B------:R-:W3:Y:S01]  /*6120*/  LDC.64 R10, c[0x0][0x8d0] ;  /* 0x00023400ff0a7b82 */ /* 0x000ee20000000a00 */
[----:B------:R-:W-:Y:S01]  /*6130*/  ULDC UR4, c[0x0][0x150] ;  /* 0x0000540000047ab9 */ /* 0x000fe20000000800 */
[----:B------:R-:W-:Y:S01]  /*6140*/  IMAD.MOV.U32 R8, RZ, RZ, R16 ;  /* 0x000000ffff087224 */ /* 0x000fe200078e0010 */
[----:B------:R-:W4:Y:S01]  /*6150*/  S2R R26, SR_CTAID.Y ;  /* 0x00000000001a7919 */ /* 0x000f220000002600 */
[----:B------:R-:W-:-:S04]  /*6160*/  IMAD.MOV.U32 R9, RZ, RZ, R17 ;  /* 0x000000ffff097224 */ /* 0x000fc800078e0011 */
[----:B------:R-:W1:Y:S08]  /*6170*/  LDC R25, c[0x0][0x144] ;  /* 0x00005100ff197b82 */ /* 0x000e700000000800 */
[----:B------:R-:W1:Y:S08]  /*6180*/  LDC R0, c[0x0][0x8d8] ;  /* 0x00023600ff007b82 */ /* 0x000e700000000800 */
[----:B------:R-:W1:Y:S01]  /*6190*/  LDC.64 R20, c[0x0][0x8c8] ;  /* 0x00023200ff147b82 */ /* 0x000e620000000a00 */
[----:B---3--:R-:W-:-:S04]  /*61a0*/  ISETP.NE.U32.AND P0, PT, R10, RZ, PT ;  /* 0x000000ff0a00720c */ /* 0x008fc80003f05070 */
[----:B------:R-:W-:Y:S02]  /*61b0*/  ISETP.NE.AND.EX P0, PT, R11, RZ, PT, P0 ;  /* 0x000000ff0b00720c */ /* 0x000fe40003f05300 */
[----:B--2---:R-:W-:-:S05]  /*61c0*/  I2FP.F32.U32 R3, R12 ;  /* 0x0000000c00037245 */ /* 0x004fca0000201000 */
[----:B------:R-:W-:-:S04]  /*61d0*/  FMUL R3, R3, UR4 ;  /* 0x0000000403037c20 */ /* 0x000fc80008400000 */
[----:B------:R2:W3:Y:S02]  /*61e0*/  F2I.U32.TRUNC.NTZ R24, R3 ;  /* 0x0000000300187305 */ /* 0x0004e4000020f000 */
[----:B----4-:R-:W-:Y:S05]  /*61f0*/  @!P0 BRA `(.L_x_98) ;  /* 0x0000000000288947 */ /* 0x010fea0003800000 */
[----:B--2---:R-:W2:Y:S02]  /*6200*/  LDC R3, c[0x0][0x8dc] ;  /* 0x00023700ff037b82 */ /* 0x004ea40000000800 */
[----:B--2---:R-:W-:-:S05]  /*6210*/  IADD3 R3, P0, R16, R3, RZ ;  /* 0x0000000310037210 */ /* 0x004fca0007f1e0ff */
[----:B------:R-:W-:-:S04]  /*6220*/  IMAD.X R13, RZ, RZ, R17, P0 ;  /* 0x000000ffff0d7224 */ /* 0x000fc800000e0611 */
[----:B------:R-:W-:-:S04]  /*6230*/  IMAD.WIDE.U32 R4, R13, R10, RZ ;  /* 0x0000000a0d047225 */ /* 0x000fc800078e00ff */
[----:B------:R-:W-:-:S04]  /*6240*/  IMAD.WIDE.U32 R6, P0, R3, R11, R4 ;  /* 0x0000000b03067225 */ /* 0x000fc80007800004 */
[----:B------:R-:W-:-:S04]  /*6250*/  IMAD.WIDE.U32 R4, R3, R10, RZ ;  /* 0x0000000a03047225 */ /* 0x000fc800078e00ff */
[----:B------:R-:W-:Y:S01]  /*6260*/  IMAD.X R9, RZ, RZ, RZ, P0 ;  /* 0x000000ffff097224 */ /* 0x000fe200000e06ff */
[----:B------:R-:W-:Y:S01]  /*6270*/  IADD3 RZ, P0, R5, R6, RZ ;  /* 0x0000000605ff7210 */ /* 0x000fe20007f1e0ff */
[----:B------:R-:W-:-:S04]  /*6280*/  IMAD.MOV.U32 R8, RZ, RZ, R7 ;  /* 0x000000ffff087224 */ /* 0x000fc800078e0007 */
[----:B------:R-:W-:-:S08]  /*6290*/  IMAD.WIDE.U32.X R8, R13, R11, R8, P0 ;  /* 0x0000000b0d087225 */ /* 0x000fd000000e0408 */
.L_x_98:
[----:B------:R-:W4:Y:S01]  /*62a0*/  LDC.64 R14, c[0x0][0x8e8] ;  /* 0x00023a00ff0e7b82 */ /* 0x000f220000000a00 */
[-CC-:B-1----:R-:W-:Y:S01]  /*62b0*/  SHF.R.U64 R32, R8, R0.reuse, R9.reuse ;  /* 0x0000000008207219 */ /* 0x182fe20000001209 */
[----:B------:R-:W-:Y:S01]  /*62c0*/  ULDC UR4, c[0x0][0x154] ;  /* 0x0000550000047ab9 */ /* 0x000fe20000000800 */
[----:B------:R-:W-:Y:S01]  /*62d0*/  SHF.R.U32.HI R0, RZ, R0, R9 ;  /* 0x00000000ff007219 */ /* 0x000fe20000011609 */
[----:B------:R-:W-:Y:S01]  /*62e0*/  IMAD.MOV.U32 R7, RZ, RZ, 0x1 ;  /* 0x00000001ff077424 */ /* 0x000fe200078e00ff */
[----:B--2---:R-:W-:Y:S02]  /*62f0*/  IADD3 R3, P0, RZ, -R32, RZ ;  /* 0x80000020ff037210 */ /* 0x004fe40007f1e0ff */
[----:B---3--:R-:W-:Y:S01]  /*6300*/  IADD3 R24, -R24, RZ, RZ ;  /* 0x000000ff18187210 */ /* 0x008fe20007ffe1ff */
[----:B------:R-:W1:Y:S02]  /*6310*/  LDC R6, c[0x0][0x8c0] ;  /* 0x00023000ff067b82 */ /* 0x000e640000000800 */
[----:B------:R-:W-:-:S02]  /*6320*/  IMAD.X R5, RZ, RZ, ~R0, P0 ;  /* 0x000000ffff057224 */ /* 0x000fc400000e0e00 */
[----:B------:R-:W-:Y:S02]  /*6330*/  IMAD R28, R25, R24, R12 ;  /* 0x00000018191c7224 */ /* 0x000fe400078e020c */
[-C--:B------:R-:W-:Y:S02]  /*6340*/  IMAD R0, R5, R20.reuse, RZ ;  /* 0x0000001405007224 */ /* 0x080fe400078e02ff */
[----:B------:R-:W2:Y:S01]  /*6350*/  LDC R8, c[0x0][0x8b0] ;  /* 0x00022c00ff087b82 */ /* 0x000ea20000000800 */
[----:B------:R-:W-:-:S04]  /*6360*/  IMAD.WIDE.U32 R4, R3, R20, R16 ;  /* 0x0000001403047225 */ /* 0x000fc800078e0010 */
[----:B------:R-:W-:Y:S01]  /*6370*/  IMAD R3, R3, R21, R0 ;  /* 0x0000001503037224 */ /* 0x000fe200078e0200 */
[----:B------:R-:W-:Y:S02]  /*6380*/  I2FP.F32.U32 R0, R26 ;  /* 0x0000001a00007245 */ /* 0x000fe40000201000 */
[----:B------:R-:W3:Y:S01]  /*6390*/  LDC R30, c[0x0][0x900] ;  /* 0x00024000ff1e7b82 */ /* 0x000ee20000000800 */
[----:B------:R-:W-:Y:S01]  /*63a0*/  IMAD.IADD R3, R5, 0x1, R3 ;  /* 0x0000000105037824 */ /* 0x000fe200078e0203 */
[----:B----4-:R-:W-:Y:S01]  /*63b0*/  ISETP.NE.U32.AND P0, PT, R14, RZ, PT ;  /* 0x000000ff0e00720c */ /* 0x010fe20003f05070 */
[----:B------:R-:W-:Y:S01]  /*63c0*/  FMUL R0, R0, UR4 ;  /* 0x0000000400007c20 */ /* 0x000fe20008400000 */
[----:B------:R-:W-:Y:S02]  /*63d0*/  IMAD.MOV.U32 R5, RZ, RZ, -0x1 ;  /* 0xffffffffff057424 */ /* 0x000fe400078e00ff */
[----:B------:R-:W-:Y:S01]  /*63e0*/  ISETP.NE.AND.EX P0, PT, R15, RZ, PT, P0 ;  /* 0x000000ff0f00720c */ /* 0x000fe20003f05300 */
[----:B------:R4:W3:Y:S01]  /*63f0*/  F2I.U32.TRUNC.NTZ R20, R0 ;  /* 0x0000000000147305 */ /* 0x0008e2000020f000 */
[----:B------:R-:W4:Y:S01]  /*6400*/  LDC R21, c[0x0][0x148] ;  /* 0x00005200ff157b82 */ /* 0x000f220000000800 */
[----:B-1----:R-:W-:-:S02]  /*6410*/  SHF.R.U64 R12, R4, R6, R3 ;  /* 0x00000006040c7219 */ /* 0x002fc40000001203 */
[----:B------:R-:W-:-:S05]  /*6420*/  SHF.R.U32.HI R3, RZ, R6, R3 ;  /* 0x00000006ff037219 */ /* 0x000fca0000011603 */
[----:B------:R-:W1:Y:S01]  /*6430*/  LDC R24, c[0x0][0x8a8] ;  /* 0x00022a00ff187b82 */ /* 0x000e620000000800 */
[-CC-:B--2---:R-:W-:Y:S02]  /*6440*/  SHF.R.U64 R10, R12, R8.reuse, R3.reuse ;  /* 0x000000080c0a7219 */ /* 0x184fe40000001203 */
[----:B------:R-:W-:-:S05]  /*6450*/  SHF.R.U32.HI R3, RZ, R8, R3 ;  /* 0x00000008ff037219 */ /* 0x000fca0000011603 */
[----:B------:R-:W2:Y:S01]  /*6460*/  LDC R27, c[0x0][0x8f0] ;  /* 0x00023c00ff1b7b82 */ /* 0x000ea20000000800 */
[-C--:B---3--:R-:W-:Y:S02]  /*6470*/  SHF.L.U32 R4, R5, R30.reuse, RZ ;  /* 0x0000001e05047219 */ /* 0x088fe400000006ff */
[-CC-:B------:R-:W-:Y:S02]  /*6480*/  SHF.R.U64 R13, R10, R30.reuse, R3.reuse ;  /* 0x0000001e0a0d7219 */ /* 0x180fe40000001203 */
[----:B------:R-:W-:Y:S02]  /*6490*/  SHF.R.U32.HI R5, RZ, R30, R3 ;  /* 0x0000001eff057219 */ /* 0x000fe40000011603 */
[----:B------:R-:W-:Y:S01]  /*64a0*/  LOP3.LUT R25, RZ, R4, RZ, 0x33, !PT ;  /* 0x00000004ff197212 */ /* 0x000fe200078e33ff */
[----:B------:R-:W3:Y:S01]  /*64b0*/  LDC R29, c[0x0][0x8e0] ;  /* 0x00023800ff1d7b82 */ /* 0x000ee20000000800 */
[----:B------:R-:W-:Y:S01]  /*64c0*/  SHF.L.U32 R30, R7, R30, RZ ;  /* 0x0000001e071e7219 */ /* 0x000fe200000006ff */
[----:B------:R-:W-:-:S06]  /*64d0*/  IMAD.MOV.U32 R4, RZ, RZ, R13 ;  /* 0x000000ffff047224 */ /* 0x000fcc00078e000d */
[----:B------:R-:W1:Y:S01]  /*64e0*/  LDC R31, c[0x0][0x8b8] ;  /* 0x00022e00ff1f7b82 */ /* 0x000e620000000800 */
[----:B------:R-:W-:Y:S05]  /*64f0*/  @!P0 BRA `(.L_x_99) ;  /* 0x0000000000288947 */ /* 0x000fea0003800000 */
[----:B----4-:R-:W4:Y:S02]  /*6500*/  LDC R0, c[0x0][0x8f4] ;  /* 0x00023d00ff007b82 */ /* 0x010f240000000800 */
[----:B----4-:R-:W-:-:S05]  /*6510*/  IADD3 R3, P0, R13, R0, RZ ;  /* 0x000000000d037210 */ /* 0x010fca0007f1e0ff */
        /* <DEDUP_REMOVED lines=8> */
.L_x_99:
[----:B------:R-:W-:Y:S01]  /*65a0*/  ISETP.NE.AND P0, PT, R2, 0x1, PT ;  /* 0x000000010200780c */ /* 0x000fe20003f05270 */
[----:B------:R-:W-:Y:S01]  /*65b0*/  IMAD.MOV R20, RZ, RZ, -R20 ;  /* 0x000000ffff147224 */ /* 0x000fe200078e0a14 */
[----:B--2-4-:R-:W-:Y:S01]  /*65c0*/  SHF.R.U64 R0, R4, R27, R5 ;  /* 0x0000001b04007219 */ /* 0x014fe20000001205 */
[----:B-1----:R-:W-:Y:S01]  /*65d0*/  VIADD R5, R24, 0xffffffff ;  /* 0xffffffff18057836 */ /* 0x002fe20000000000 */
[----:B------:R-:W-:Y:S02]  /*65e0*/  LOP3.LUT R3, R10, R25, RZ, 0xc0, !PT ;  /* 0x000000190a037212 */ /* 0x000fe400078ec0ff */
[----:B------:R-:W-:Y:S01]  /*65f0*/  R2UR UR47, R32 ;  /* 0x00000000202f72ca */ /* 0x000fe200000e0000 */
[----:B------:R-:W-:Y:S01]  /*6600*/  IMAD.MOV R4, RZ, RZ, -R0 ;  /* 0x000000ffff047224 */ /* 0x000fe200078e0a00 */
[----:B------:R-:W-:Y:S01]  /*6610*/  LOP3.LUT R5, R12, R5, RZ, 0xc0, !PT ;  /* 0x000000050c057212 */ /* 0x000fe200078ec0ff */
[----:B------:R-:W-:Y:S02]  /*6620*/  IMAD R3, R30, R0, R3 ;  /* 0x000000001e037224 */ /* 0x000fe400078e0203 */
[----:B---3--:R-:W-:-:S02]  /*6630*/  IMAD R0, R4, R29, R13 ;  /* 0x0000001d04007224 */ /* 0x008fc400078e020d */
[----:B------:R-:W-:Y:S02]  /*6640*/  @P0 IMAD R28, R21, R20, R26 ;  /* 0x00000014151c0224 */ /* 0x000fe400078e021a */
[----:B------:R-:W-:Y:S02]  /*6650*/  IMAD R0, R0, R24, R5 ;  /* 0x0000001800007224 */ /* 0x000fe400078e0205 */
[----:B------:R-:W-:Y:S02]  /*6660*/  IMAD R3, R3, R31, R28 ;  /* 0x0000001f03037224 */ /* 0x000fe400078e021c */
[----:B------:R-:W-:-:S03]  /*6670*/  IMAD.MOV.U32 R4, RZ, RZ, 0x1 ;  /* 0x00000001ff047424 */ /* 0x000fc600078e00ff */
[----:B------:R-:W-:Y:S02]  /*6680*/  SEL R7, R0, R3, !P0 ;  /* 0x0000000300077207 */ /* 0x000fe40004000000 */
[----:B------:R-:W-:Y:S02]  /*6690*/  SEL R3, R3, R0, !P0 ;  /* 0x0000000003037207 */ /* 0x000fe40004000000 */
[----:B------:R-:W-:-:S07]  /*66a0*/  PRMT R0, R4, 0x7610, R0 ;  /* 0x0000761004007816 */ /* 0x000fce0000000000 */
.L_x_97:
[----:B------:R-:W-:Y:S01]  /*66b0*/  LOP3.LUT P0, RZ, R0, 0xff, RZ, 0xc0, !PT ;  /* 0x000000ff00ff7812 */ /* 0x000fe2000780c0ff */
[----:B------:R-:W-:-:S04]  /*66c0*/  UIMAD.WIDE.U32 UR4, UR51, -0x55555555, URZ ;  /* 0xaaaaaaab330478a5 */ /* 0x000fc8000f8e003f */
[----:B------:R-:W-:-:S04]  /*66d0*/  USHF.R.U32.HI UR4, URZ, 0x3, UR5 ;  /* 0x000000033f047899 */ /* 0x000fc80008011605 */
[----:B------:R-:W-:-:S04]  /*66e0*/  UIMAD UR4, UR4, -0xc, UR51 ;  /* 0xfffffff4040478a4 */ /* 0x000fc8000f8e0233 */
[----:B------:R-:W-:Y:S08]  /*66f0*/  @P0 BRA `(.L_x_100) ;  /* 0xffffffb000280947 */ /* 0x000ff0000383ffff */
[----:B------:R-:W-:-:S04]  /*6700*/  DEPBAR.LE SB0, 0x0 ;  /* 0x000080000000791a */ /* 0x000fc80000000000 */
[----:B------:R-:W-:Y:S05]  /*6710*/  EXIT ;  /* 0x000000000000794d */ /* 0x000fea0003800000 */
.L_x_13:
[----:B------:R-:W-:Y:S01]  /*6720*/  ULDC.64 UR4, c[0x0][0x8f8] ;  /* 0x00023e0000047ab9 */ /* 0x000fe20000000a00 */
[----:B------:R-:W-:Y:S01]  /*6730*/  PRMT R12, RZ, 0x7610, R12 ;  /* 0x00007610ff0c7816 */ /* 0x000fe2000000000c */
[----:B------:R-:W-:Y:S01]  /*6740*/  IMAD.MOV.U32 R20, RZ, RZ, -0x1 ;  /* 0xffffffffff147424 */ /* 0x000fe200078e00ff */
[----:B------:R-:W-:Y:S01]  /*6750*/  ISETP.GE.U32.AND P1, PT, R16, UR4, PT ;  /* 0x0000000410007c0c */ /* 0x000fe2000bf26070 */
[----:B------:R-:W-:Y:S01]  /*6760*/  IMAD.MOV.U32 R7, RZ, RZ, -0x1 ;  /* 0xffffffffff077424 */ /* 0x000fe200078e00ff */
[----:B------:R-:W-:Y:S02]  /*6770*/  MOV R6, 0xffffffff ;  /* 0xffffffff00067802 */ /* 0x000fe40000000f00 */
[----:B------:R-:W-:-:S13]  /*6780*/  ISETP.GE.U32.AND.EX P1, PT, R17, UR5, PT, P1 ;  /* 0x0000000511007c0c */ /* 0x000fda000bf26110 */
[----:B------:R-:W-:Y:S05]  /*6790*/  @P1 BRA `(.L_x_101) ;  /* 0x0000000400281947 */ /* 0x000fea0003800000 */
[----:B------:R-:W2:Y:S01]  /*67a0*/  LDC.64 R20, c[0x0][0x8d0] ;  /* 0x00023400ff147b82 */ /* 0x000ea20000000a00 */
[----:B------:R-:W-:Y:S02]  /*67b0*/  IMAD.MOV.U32 R14, RZ, RZ, R16 ;  /* 0x000000ffff0e7224 */ /* 0x000fe400078e0010 */
[----:B------:R-:W-:-:S05]  /*67c0*/  IMAD.MOV.U32 R15, RZ, RZ, R17 ;  /* 0x000000ffff0f7224 */ /* 0x000fca00078e0011 */
[----:B------:R-:W3:Y:S08]  /*67d0*/  LDC R26, c[0x0][0x8d8] ;  /* 0x00023600ff1a7b82 */ /* 0x000ef00000000800 */
[----:B------:R-:W4:Y:S01]  /*67e0*/  LDC.64 R28, c[0x0][0x8c8] ;  /* 0x00023200ff1c7b82 */ /* 0x000f220000000a00 */
[----:B--2---:R-:W-:-:S04]  /*67f0*/  ISETP.NE.U32.AND P1, PT, R20, RZ, PT ;  /* 0x000000ff1400720c */ /* 0x004fc80003f25070 */
[----:B------:R-:W-:-:S13]  /*6800*/  ISETP.NE.AND.EX P1, PT, R21, RZ, PT, P1 ;  /* 0x000000ff1500720c */ /* 0x000fda0003f25310 */
[----:B---34-:R-:W-:Y:S05]  /*6810*/  @!P1 BRA `(.L_x_102) ;  /* 0x0000000000289947 */ /* 0x018fea0003800000 */
[----:B------:R-:W2:Y:S02]  /*6820*/  LDC R7, c[0x0][0x8dc] ;  /* 0x00023700ff077b82 */ /* 0x000ea40000000800 */
        /* <DEDUP_REMOVED lines=9> */
.L_x_102:
[----:B------:R-:W2:Y:S01]  /*68c0*/  LDC.64 R30, c[0x0][0x8e8] ;  /* 0x00023a00ff1e7b82 */ /* 0x000ea20000000a00 */
[-CC-:B------:R-:W-:Y:S01]  /*68d0*/  SHF.R.U64 R22, R14, R26.reuse, R15.reuse ;  /* 0x0000001a0e167219 */ /* 0x180fe2000000120f */
[----:B------:R-:W-:Y:S01]  /*68e0*/  IMAD.MOV.U32 R32, RZ, RZ, 0x1 ;  /* 0x00000001ff207424 */ /* 0x000fe200078e00ff */
[----:B------:R-:W-:Y:S02]  /*68f0*/  SHF.R.U32.HI R6, RZ, R26, R15 ;  /* 0x0000001aff067219 */ /* 0x000fe4000001160f */
[----:B------:R-:W-:-:S03]  /*6900*/  IADD3 R13, P1, RZ, -R22, RZ ;  /* 0x80000016ff0d7210 */ /* 0x000fc60007f3e0ff */
[----:B------:R-:W3:Y:S02]  /*6910*/  LDC R14, c[0x0][0x8c0] ;  /* 0x00023000ff0e7b82 */ /* 0x000ee40000000800 */
[----:B------:R-:W-:-:S04]  /*6920*/  IMAD.X R7, RZ, RZ, ~R6, P1 ;  /* 0x000000ffff077224 */ /* 0x000fc800008e0e06 */
[-C--:B------:R-:W-:Y:S02]  /*6930*/  IMAD R12, R7, R28.reuse, RZ ;  /* 0x0000001c070c7224 */ /* 0x080fe400078e02ff */
[----:B------:R-:W4:Y:S01]  /*6940*/  LDC R26, c[0x0][0x8b0] ;  /* 0x00022c00ff1a7b82 */ /* 0x000f220000000800 */
[----:B------:R-:W-:-:S04]  /*6950*/  IMAD.WIDE.U32 R6, R13, R28, R16 ;  /* 0x0000001c0d067225 */ /* 0x000fc800078e0010 */
[----:B------:R-:W-:Y:S02]  /*6960*/  IMAD R13, R13, R29, R12 ;  /* 0x0000001d0d0d7224 */ /* 0x000fe400078e020c */
[----:B------:R-:W-:Y:S01]  /*6970*/  IMAD.MOV.U32 R12, RZ, RZ, -0x1 ;  /* 0xffffffffff0c7424 */ /* 0x000fe200078e00ff */
[----:B------:R-:W5:Y:S01]  /*6980*/  LDC R27, c[0x0][0x900] ;  /* 0x00024000ff1b7b82 */ /* 0x000f620000000800 */
[----:B--2---:R-:W-:Y:S02]  /*6990*/  ISETP.NE.U32.AND P1, PT, R30, RZ, PT ;  /* 0x000000ff1e00720c */ /* 0x004fe40003f25070 */
[----:B------:R-:W-:Y:S02]  /*69a0*/  IADD3 R7, R7, R13, RZ ;  /* 0x0000000d07077210 */ /* 0x000fe40007ffe0ff */
[----:B------:R-:W-:-:S03]  /*69b0*/  ISETP.NE.AND.EX P1, PT, R31, RZ, PT, P1 ;  /* 0x000000ff1f00720c */ /* 0x000fc60003f25310 */
[----:B------:R-:W2:Y:S01]  /*69c0*/  LDC R25, c[0x0][0x8a8] ;  /* 0x00022a00ff197b82 */ /* 0x000ea20000000800 */
[-CC-:B---3--:R-:W-:Y:S02]  /*69d0*/  SHF.R.U64 R20, R6, R14.reuse, R7.reuse ;  /* 0x0000000e06147219 */ /* 0x188fe40000001207 */
[----:B------:R-:W-:-:S05]  /*69e0*/  SHF.R.U32.HI R7, RZ, R14, R7 ;  /* 0x0000000eff077219 */ /* 0x000fca0000011607 */
[----:B------:R-:W3:Y:S01]  /*69f0*/  LDC R28, c[0x0][0x8f0] ;  /* 0x00023c00ff1c7b82 */ /* 0x000ee20000000800 */
[-CC-:B----4-:R-:W-:Y:S02]  /*6a00*/  SHF.R.U64 R23, R20, R26.reuse, R7.reuse ;  /* 0x0000001a14177219 */ /* 0x190fe40000001207 */
[----:B------:R-:W-:-:S05]  /*6a10*/  SHF.R.U32.HI R6, RZ, R26, R7 ;  /* 0x0000001aff067219 */ /* 0x000fca0000011607 */
[----:B------:R-:W4:Y:S01]  /*6a20*/  LDC R29, c[0x0][0x8e0] ;  /* 0x00023800ff1d7b82 */ /* 0x000f220000000800 */
[-CC-:B-----5:R-:W-:Y:S02]  /*6a30*/  SHF.R.U64 R26, R23, R27.reuse, R6.reuse ;  /* 0x0000001b171a7219 */ /* 0x1a0fe40000001206 */
[-C--:B------:R-:W-:Y:S02]  /*6a40*/  SHF.L.U32 R12, R12, R27.reuse, RZ ;  /* 0x0000001b0c0c7219 */ /* 0x080fe400000006ff */
[----:B------:R-:W-:Y:S01]  /*6a50*/  SHF.R.U32.HI R7, RZ, R27, R6 ;  /* 0x0000001bff077219 */ /* 0x000fe20000011606 */
[----:B------:R-:W-:Y:S01]  /*6a60*/  IMAD.MOV.U32 R6, RZ, RZ, R26 ;  /* 0x000000ffff067224 */ /* 0x000fe200078e001a */
[----:B------:R-:W-:Y:S01]  /*6a70*/  LOP3.LUT R34, RZ, R12, RZ, 0x33, !PT ;  /* 0x0000000cff227212 */ /* 0x000fe200078e33ff */
[----:B------:R-:W1:Y:S01]  /*6a80*/  LDC R33, c[0x0][0x8b8] ;  /* 0x00022e00ff217b82 */ /* 0x000e620000000800 */
[----:B------:R-:W-:Y:S05]  /*6a90*/  @!P1 BRA `(.L_x_103) ;  /* 0x0000000000289947 */ /* 0x000fea0003800000 */
[----:B------:R-:W5:Y:S02]  /*6aa0*/  LDC R15, c[0x0][0x8f4] ;  /* 0x00023d00ff0f7b82 */ /* 0x000f640000000800 */
[----:B-----5:R-:W-:-:S05]  /*6ab0*/  IADD3 R15, P1, R26, R15, RZ ;  /* 0x0000000f1a0f7210 */ /* 0x020fca0007f3e0ff */
        /* <DEDUP_REMOVED lines=8> */
.L_x_103:
[----:B------:R-:W-:Y:S01]  /*6b40*/  ISETP.NE.AND P1, PT, R2, 0x1, PT ;  /* 0x000000010200780c */ /* 0x000fe20003f25270 */
[----:B------:R-:W-:Y:S01]  /*6b50*/  IMAD.MOV.U32 R12, RZ, RZ, 0x1 ;  /* 0x00000001ff0c7424 */ /* 0x000fe200078e00ff */
[----:B---3--:R-:W-:Y:S02]  /*6b60*/  SHF.R.U64 R6, R6, R28, R7 ;  /* 0x0000001c06067219 */ /* 0x008fe40000001207 */
[----:B------:R-:W-:Y:S02]  /*6b70*/  SHF.L.U32 R32, R32, R27, RZ ;  /* 0x0000001b20207219 */ /* 0x000fe400000006ff */
[----:B------:R-:W-:Y:S01]  /*6b80*/  LOP3.LUT R5, R23, R34, RZ, 0xc0, !PT ;  /* 0x0000002217057212 */ /* 0x000fe200078ec0ff */
[----:B------:R-:W-:Y:S01]  /*6b90*/  IMAD.MOV R7, RZ, RZ, -R6 ;  /* 0x000000ffff077224 */ /* 0x000fe200078e0a06 */
[----:B--2---:R-:W-:-:S03]  /*6ba0*/  IADD3 R13, R25, -0x1, RZ ;  /* 0xffffffff190d7810 */ /* 0x004fc60007ffe0ff */
[----:B------:R-:W-:Y:S02]  /*6bb0*/  IMAD R5, R32, R6, R5 ;  /* 0x0000000620057224 */ /* 0x000fe400078e0205 */
[----:B------:R-:W-:Y:S01]  /*6bc0*/  @P1 IMAD R10, R11, R24, R4 ;  /* 0x000000180b0a1224 */ /* 0x000fe200078e0204 */
[----:B------:R-:W-:Y:S01]  /*6bd0*/  LOP3.LUT R11, R20, R13, RZ, 0xc0, !PT ;  /* 0x0000000d140b7212 */ /* 0x000fe200078ec0ff */
[----:B----4-:R-:W-:Y:S02]  /*6be0*/  IMAD R4, R7, R29, R26 ;  /* 0x0000001d07047224 */ /* 0x010fe400078e021a */
[----:B-1----:R-:W-:Y:S02]  /*6bf0*/  IMAD R10, R5, R33, R10 ;  /* 0x00000021050a7224 */ /* 0x002fe400078e020a */
[----:B------:R-:W-:Y:S02]  /*6c00*/  IMAD R5, R4, R25, R11 ;  /* 0x0000001904057224 */ /* 0x000fe400078e020b */
[----:B------:R-:W-:-:S03]  /*6c10*/  IMAD.MOV.U32 R6, RZ, RZ, R22 ;  /* 0x000000ffff067224 */ /* 0x000fc600078e0016 */
[----:B------:R-:W-:Y:S02]  /*6c20*/  SEL R7, R5, R10, !P1 ;  /* 0x0000000a05077207 */ /* 0x000fe40004800000 */
[----:B------:R-:W-:-:S07]  /*6c30*/  SEL R20, R10, R5, !P1 ;  /* 0x000000050a147207 */ /* 0x000fce0004800000 */
.L_x_101:
[----:B------:R-:W-:-:S08]  /*6c40*/  NOP ;  /* 0x0000000000007918 */ /* 0x000fd00000000000 */
[----:B------:R-:W2:-:S00]  /*6c50*/  USETMAXREG.DEALLOC.CTAPOOL 0x28 ;  /* 0x00000028000079c8 */ /* 0x000e8000080e0500 */
[----:B--2---:R-:W-:-:S13]  /*6c60*/  ISETP.NE.AND P1, PT, R3, 0x1, PT ;  /* 0x000000010300780c */ /* 0x004fda0003f25270 */
[----:B-1----:R-:W-:Y:S05]  /*6c70*/  @!P1 EXIT ;  /* 0x000000000000994d */ /* 0x002fea0003800000 */
[----:B------:R-:W-:Y:S05]  /*6c80*/  @!P4 BRA `(.L_x_104) ;  /* 0x0000001000b4c947 */ /* 0x000fea0003800000 */
[----:B------:R-:W-:-:S13]  /*6c90*/  ISETP.NE.OR P0, PT, R3, 0x2, P0 ;  /* 0x000000020300780c */ /* 0x000fda0000705670 */
[----:B------:R-:W-:Y:S05]  /*6ca0*/  @P0 EXIT ;  /* 0x000000000000094d */ /* 0x000fea0003800000 */
[----:B------:R-:W-:-:S13]  /*6cb0*/  LOP3.LUT P1, RZ, R12, 0xff, RZ, 0xc0, !PT ;  /* 0x000000ff0cff7812 */ /* 0x000fda000782c0ff */
[----:B------:R-:W-:Y:S05]  /*6cc0*/  @!P1 BRA `(.L_x_105) ;  /* 0x0000000000189947 */ /* 0x000fea0003800000 */
[----:B------:R-:W-:Y:S01]  /*6cd0*/  UMOV UR4, 0x400 ;  /* 0x0000040000047882 */ /* 0x000fe20000000000 */
[----:B------:R-:W-:Y:S01]  /*6ce0*/  IMAD.MOV.U32 R3, RZ, RZ, RZ ;  /* 0x000000ffff037224 */ /* 0x000fe200078e00ff */
[----:B------:R-:W-:-:S04]  /*6cf0*/  ULEA UR4, UR36, UR4, 0x18 ;  /* 0x0000000424047291 */ /* 0x000fc8000f8ec03f */
[----:B------:R-:W-:-:S05]  /*6d00*/  SHF.L.U32 R3, R3, 0x1f, RZ ;  /* 0x0000001f03037819 */ /* 0x000fca00000006ff */
[----:B------:R-:W1:Y:S02]  /*6d10*/  SYNCS.PHASECHK.TRANS64.TRYWAIT P0, [UR4+0x108], R3 ;  /* 0x00010803ff0075a7 */ /* 0x000e640008000144 */
[----:B-1----:R-:W-:Y:S05]  /*6d20*/  @!P0 BRA `(.L_x_106) ;  /* 0x0000002800148947 */ /* 0x002fea0003800000 */
.L_x_105:
[----:B-1----:R-:W-:Y:S01]  /*6d30*/  PRMT R3, RZ, 0x7610, R3 ;  /* 0x00007610ff037816 */ /* 0x002fe20000000003 */
[----:B------:R-:W-:Y:S06]  /*6d40*/  @P3 BRA `(.L_x_107) ;  /* 0x0000000000243947 */ /* 0x000fec0003800000 */
[----:B------:R-:W-:Y:S02]  /*6d50*/  ULDC.64 UR4, c[0x0][0x588] ;  /* 0x0001620000047ab9 */ /* 0x000fe40000000a00 */
[----:B------:R-:W-:-:S04]  /*6d60*/  ISETP.NE.U32.AND P0, PT, RZ, UR4, PT ;  /* 0x00000004ff007c0c */ /* 0x000fc8000bf05070 */
[----:B------:R-:W-:-:S13]  /*6d70*/  ISETP.NE.AND.EX P0, PT, RZ, UR5, PT, P0 ;  /* 0x00000005ff007c0c */ /* 0x000fda000bf05300 */
[----:B------:R-:W-:Y:S05]  /*6d80*/  @!P0 BRA `(.L_x_108) ;  /* 0x00000000000c8947 */ /* 0x000fea0003800000 */
[----:B------:R2:W5:Y:S01]  /*6d90*/  LDG.E R8, desc[UR40][R8.64] ;  /* 0x0000002808087981 */ /* 0x000562000c1e1900 */
[----:B------:R-:W-:Y:S01]  /*6da0*/  IMAD.MOV.U32 R3, RZ, RZ, 0x1 ;  /* 0x00000001ff037424 */ /* 0x000fe200078e00ff */
[----:B------:R-:W-:Y:S06]  /*6db0*/  BRA `(.L_x_107) ;  /* 0x0000000000087947 */ /* 0x000fec0003800000 */
.L_x_108:
[----:B------:R-:W1:Y:S01]  /*6dc0*/  LDC R8, c[0x0][0x580] ;  /* 0x00016000ff087b82 */ /* 0x000e620000000800 */
[----:B------:R-:W-:-:S07]  /*6dd0*/  IMAD.MOV.U32 R3, RZ, RZ, 0x1 ;  /* 0x00000001ff037424 */ /* 0x000fce00078e00ff */
.L_x_107:
[----:B--2---:R-:W-:Y:S01]  /*6de0*/  MOV R9, 0x1 ;  /* 0x0000000100097802 */ /* 0x004fe20000000f00 */
[----:B------:R-:W-:Y:S06]  /*6df0*/  @!P1 BRA `(.L_x_109) ;  /* 0x0000000c00e09947 */ /* 0x000fec0003800000 */
[----:B------:R-:W2:Y:S01]  /*6e00*/  LDC R10, c[0x0][0x900] ;  /* 0x00024000ff0a7b82 */ /* 0x000ea20000000800 */
[----:B------:R-:W-:Y:S01]  /*6e10*/  IMAD.MOV.U32 R5, RZ, RZ, -0x1 ;  /* 0xffffffffff057424 */ /* 0x000fe200078e00ff */
[----:B------:R-:W-:Y:S01]  /*6e20*/  LOP3.LUT R11, R0, 0x2, RZ, 0xfc, !PT ;  /* 0x00000002000b7812 */ /* 0x000fe200078efcff */
[----:B------:R-:W-:Y:S01]  /*6e30*/  IMAD.MOV.U32 R9, RZ, RZ, 0x1 ;  /* 0x00000001ff097424 */ /* 0x000fe200078e00ff */
[----:B------:R-:W-:Y:S01]  /*6e40*/  ULDC.64 UR6, c[0x0][0x198] ;  /* 0x0000660000067ab9 */ /* 0x000fe20000000a00 */
[----:B------:R-:W-:Y:S01]  /*6e50*/  ULDC.64 UR14, c[0x0][0x588] ;  /* 0x00016200000e7ab9 */ /* 0x000fe20000000a00 */
[----:B------:R-:W-:Y:S01]  /*6e60*/  ULDC.64 UR22, c[0x0][0x8f8] ;  /* 0x00023e0000167ab9 */ /* 0x000fe20000000a00 */
[----:B------:R-:W-:Y:S01]  /*6e70*/  ULDC.64 UR24, c[0x0][0x590] ;  /* 0x0001640000187ab9 */ /* 0x000fe20000000a00 */
[----:B------:R-:W3:Y:S01]  /*6e80*/  LDC R12, c[0x0][0x8a8] ;  /* 0x00022a00ff0c7b82 */ /* 0x000ee20000000800 */
[-C--:B--2---:R-:W-:Y:S02]  /*6e90*/  SHF.L.U32 R5, R5, R10.reuse, RZ ;  /* 0x0000000a05057219 */ /* 0x084fe400000006ff */
[----:B------:R-:W-:Y:S01]  /*6ea0*/  SHF.L.U32 R10, R9, R10, RZ ;  /* 0x0000000a090a7219 */ /* 0x000fe200000006ff */
[----:B------:R-:W-:Y:S01]  /*6eb0*/  IMAD.MOV.U32 R9, RZ, RZ, 0x1 ;  /* 0x00000001ff097424 */ /* 0x000fe200078e00ff */
[----:B------:R-:W-:Y:S01]  /*6ec0*/  LOP3.LUT R13, RZ, R5, RZ, 0x33, !PT ;  /* 0x00000005ff0d7212 */ /* 0x000fe200078e33ff */
[----:B---3--:R-:W-:-:S07]  /*6ed0*/  VIADD R12, R12, 0xffffffff ;  /* 0xffffffff0c0c7836 */ /* 0x008fce0000000000 */
.L_x_141:
[----:B------:R-:W-:Y:S02]  /*6ee0*/  ISETP.NE.U32.AND P0, PT, RZ, UR24, PT ;  /* 0x00000018ff007c0c */ /* 0x000fe4000bf05070 */
[----:B------:R-:W-:Y:S02]  /*6ef0*/  R2UR UR11, R20 ;  /* 0x00000000140b72ca */ /* 0x000fe400000e0000 */
[----:B------:R-:W-:Y:S02]  /*6f00*/  R2UR UR10, R7 ;  /* 0x00000000070a72ca */ /* 0x000fe400000e0000 */
[----:B------:R-:W-:-:S09]  /*6f10*/  ISETP.NE.AND.EX P0, PT, RZ, UR25, PT, P0 ;  /* 0x00000019ff007c0c */ /* 0x000fd2000bf05300 */
[----:B------:R-:W-:Y:S02]  /*6f20*/  USHF.L.U32 UR11, UR11, 0x7, URZ ;  /* 0x000000070b0b7899 */ /* 0x000fe4000800063f */
[----:B------:R-:W-:Y:S02]  /*6f30*/  USHF.L.U32 UR10, UR10, 0x7, URZ ;  /* 0x000000070a0a7899 */ /* 0x000fe4000800063f */
[----:B--234-:R-:W-:Y:S10]  /*6f40*/  @!P0 BRA `(.L_x_110) ;  /* 0x00000000002c8947 */ /* 0x01cff40003800000 */
[----:B------:R-:W-:-:S04]  /*6f50*/  ISETP.NE.U32.AND P1, PT, RZ, UR14, PT ;  /* 0x0000000eff007c0c */ /* 0x000fc8000bf25070 */
[----:B------:R-:W-:-:S13]  /*6f60*/  ISETP.NE.AND.EX P1, PT, RZ, UR15, PT, P1 ;  /* 0x0000000fff007c0c */ /* 0x000fda000bf25310 */
[----:B------:R-:W-:Y:S05]  /*6f70*/  @!P1 BRA `(.L_x_111) ;  /* 0x0000000000189947 */ /* 0x000fea0003800000 */
[----:B------:R-:W2:Y:S01]  /*6f80*/  LDC.64 R4, c[0x0][0x588] ;  /* 0x00016200ff047b82 */ /* 0x000ea20000000a00 */
[----:B------:R-:W-:-:S04]  /*6f90*/  IMAD R3, R6, UR24, RZ ;  /* 0x0000001806037c24 */ /* 0x000fc8000f8e02ff */
[----:B--2---:R-:W-:-:S05]  /*6fa0*/  IMAD.WIDE R4, R3, 0x4, R4 ;  /* 0x0000000403047825 */ /* 0x004fca00078e0204 */
[----:B-1---5:R3:W5:Y:S01]  /*6fb0*/  LDG.E R8, desc[UR40][R4.64] ;  /* 0x0000002804087981 */ /* 0x022762000c1e1900 */
[----:B------:R-:W-:Y:S01]  /*6fc0*/  IMAD.MOV.U32 R3, RZ, RZ, 0x1 ;  /* 0x00000001ff037424 */ /* 0x000fe200078e00ff */
[----:B------:R-:W-:Y:S06]  /*6fd0*/  BRA `(.L_x_110) ;  /* 0x0000000000087947 */ /* 0x000fec0003800000 */
.L_x_111:
[----:B-1---5:R-:W2:Y:S01]  /*6fe0*/  LDC R8, c[0x0][0x580] ;  /* 0x00016000ff087b82 */ /* 0x022ea20000000800 */
[----:B------:R-:W-:-:S07]  /*6ff0*/  IMAD.MOV.U32 R3, RZ, RZ, 0x1 ;  /* 0x00000001ff037424 */ /* 0x000fce00078e00ff */
.L_x_110:
[----:B------:R-:W-:Y:S05]  /*7000*/  @!P0 BRA `(.L_x_112) ;  /* 0x00000000001c8947 */ /* 0x000fea0003800000 */
[----:B------:R-:W-:-:S13]  /*7010*/  LOP3.LUT P2, RZ, R3, 0xff, RZ, 0xc0, !PT ;  /* 0x000000ff03ff7812 */ /* 0x000fda000784c0ff */
[----:B---3--:R-:W3:Y:S02]  /*7020*/  @!P2 LDC.64 R4, c[0x0][0x588] ;  /* 0x00016200ff04ab82 */ /* 0x008ee40000000a00 */
[----:B---3--:R-:W-:-:S04]  /*7030*/  @!P2 ISETP.NE.U32.AND P0, PT, R4, RZ, PT ;  /* 0x000000ff0400a20c */ /* 0x008fc80003f05070 */
[----:B------:R-:W-:Y:S02]  /*7040*/  @!P2 ISETP.NE.AND.EX P1, PT, R5, RZ, PT, P0 ;  /* 0x000000ff0500a20c */ /* 0x000fe40003f25300 */
[----:B-12--5:R-:W-:Y:S02]  /*7050*/  @P2 FSETP.EQ.AND P0, PT, R8, RZ, PT ;  /* 0x000000ff0800220b */ /* 0x026fe40003f02000 */
[----:B------:R-:W-:Y:S01]  /*7060*/  @!P2 PLOP3.LUT P0, PT, P1, PT, PT, 0x8, 0x0 ;  /* 0x000000000000a81c */ /* 0x000fe20000f0e170 */
[----:B------:R-:W-:-:S12]  /*7070*/  BRA `(.L_x_113) ;  /* 0x0000000000047947 */ /* 0x000fd80003800000 */
.L_x_112:
[----:B-12--5:R-:W-:-:S13]  /*7080*/  FSETP.EQ.AND P0, PT, R8, RZ, PT ;  /* 0x000000ff0800720b */ /* 0x026fda0003f02000 */
.L_x_113:
[----:B------:R-:W-:Y:S02]  /*7090*/  ISETP.NE.AND P2, PT, R11, 0x3, PT ;  /* 0x000000030b00780c */ /* 0x000fe40003f45270 */
[----:B------:R-:W-:-:S04]  /*70a0*/  ELECT P1, URZ, PT ;  /* 0x00000000003f782f */ /* 0x000fc80003820000 */
[----:B------:R-:W-:-:S07]  /*70b0*/  PLOP3.LUT P0, PT, P1, P0, PT, 0x20, 0x0 ;  /* 0x000000000000781c */ /* 0x000fce0000f00470 */
[----:B------:R-:W-:Y:S06]  /*70c0*/  @!P2 BRA `(.L_x_114) ;  /* 0x000000000004a947 */ /* 0x000fec0003800000 */
[----:B------:R-:W-:Y:S01]  /*70d0*/  BPT.TRAP 0x1 ;  /* 0x000000040000795c */ /* 0x000fe20000300000 */
.L_x_114:
[----:B------:R-:W1:Y:S01]  /*70e0*/  S2UR UR36, SR_CgaCtaId ;  /* 0x00000000002479c3 */ /* 0x000e620000008800 */
[----:B------:R-:W-:Y:S01]  /*70f0*/  UMOV UR4, 0x400 ;  /* 0x0000040000047882 */ /* 0x000fe20000000000 */
[----:B---3--:R-:W-:Y:S01]  /*7100*/  SHF.L.U32 R4, R9, 0x1f, RZ ;  /* 0x0000001f09047819 */ /* 0x008fe200000006ff */
[----:B-1----:R-:W-:-:S09]  /*7110*/  ULEA UR5, UR36, UR4, 0x18 ;  /* 0x0000000424057291 */ /* 0x002fd2000f8ec03f */
[----:B------:R-:W1:Y:S02]  /*7120*/  SYNCS.PHASECHK.TRANS64.TRYWAIT P1, [UR5+0xe0], R4 ;  /* 0x0000e004ff0075a7 */ /* 0x000e640008020145 */
[----:B-1----:R-:W-:Y:S05]  /*7130*/  @!P1 BRA `(.L_x_115) ;  /* 0x0000002400289947 */ /* 0x002fea0003800000 */
.L_x_184:
[----:B------:R-:W-:Y:S04]  /*7140*/  BSSY B0, `(.L_x_116) ;  /* 0x000000e000007945 */ /* 0x000fe80003800000 */
[----:B------:R-:W-:Y:S05]  /*7150*/  @!P0 BRA `(.L_x_117) ;  /* 0x0000000000308947 */ /* 0x000fea0003800000 */
[----:B------:R-:W-:Y:S01]  /*7160*/  R2UR UR12, R6 ;  /* 0x00000000060c72ca */ /* 0x000fe200000e0000 */
[----:B------:R-:W-:Y:S02]  /*7170*/  UIADD3 UR16, UP0, UR6, 0x3f0, URZ ;  /* 0x000003f006107890 */ /* 0x000fe4000ff1e03f */
[----:B------:R-:W-:Y:S02]  /*7180*/  UIADD3 UR8, UR5, 0x200, URZ ;  /* 0x0000020005087890 */ /* 0x000fe4000fffe03f */
[----:B------:R-:W-:Y:S02]  /*7190*/  UIADD3 UR9, UR5, 0xc0, URZ ;  /* 0x000000c005097890 */ /* 0x000fe4000fffe03f */
[----:B------:R-:W-:Y:S01]  /*71a0*/  UIADD3.X UR17, URZ, UR7, URZ, UP0, !UPT ;  /* 0x000000073f117290 */ /* 0x000fe200087fe43f */
[----:B------:R-:W-:Y:S01]  /*71b0*/  UMOV UR18, 0x0 ;  /* 0x0000000000127882 */ /* 0x000fe20000000000 */
[----:B------:R-:W-:-:S07]  /*71c0*/  UMOV UR19, 0x10000000 ;  /* 0x1000000000137882 */ /* 0x000fce0000000000 */
[----:B------:R2:W-:Y:S02]  /*71d0*/  UTMALDG.3D [UR8], [UR16], desc[UR18] ;  /* 0x00001208100075b4 */ /* 0x0005e40008011000 */
[----:B--2---:R-:W-:Y:S05]  /*71e0*/  @!P2 BRA `(.L_x_118) ;  /* 0x000000000004a947 */ /* 0x004fea0003800000 */
[----:B------:R-:W-:Y:S01]  /*71f0*/  BPT.TRAP 0x1 ;  /* 0x000000040000795c */ /* 0x000fe20000300000 */
.L_x_118:
[----:B-1----:R-:W1:Y:S02]  /*7200*/  LDC R5, c[0x0][0x800] ;  /* 0x00020000ff057b82 */ /* 0x002e640000000800 */
[----:B-1----:R2:W-:Y:S02]  /*7210*/  SYNCS.ARRIVE.TRANS64.RED.A0TR RZ, [UR5+0xc0], R5 ;  /* 0x0000c005ffff79a7 */ /* 0x0025e40008300405 */
.L_x_117:
[----:B------:R-:W-:Y:S05]  /*7220*/  BSYNC B0 ;  /* 0x0000000000007941 */ /* 0x000fea0003800000 */
.L_x_116:
[----:B------:R-:W-:Y:S05]  /*7230*/  @!P2 BRA `(.L_x_119) ;  /* 0x000000000004a947 */ /* 0x000fea0003800000 */
[----:B------:R-:W-:Y:S01]  /*7240*/  BPT.TRAP 0x1 ;  /* 0x000000040000795c */ /* 0x000fe20000300000 */
.L_x_119:
[----:B------:R-:W-:-:S04]  /*7250*/  UIADD3 UR4, UR5, 0xc0, URZ ;  /* 0x000000c005047890 */ /* 0x000fc8000fffe03f */
[----:B------:R-:W-:-:S09]  /*7260*/  UPRMT UR4, UR36, 0x654, UR4 ;  /* 0x0000065424047896 */ /* 0x000fd20008000004 */
[----:B------:R-:W-:Y:S01]  /*7270*/  SYNCS.ARRIVE.TRANS64.RED.A1T0 RZ, [UR4], RZ ;  /* 0x000000ffffff79a7 */ /* 0x000fe20008100404 */
[----:B------:R-:W-:Y:S05]  /*7280*/  @!P2 BRA `(.L_x_120) ;  /* 0x000000000004a947 */ /* 0x000fea0003800000 */
[----:B------:R-:W-:Y:S01]  /*7290*/  BPT.TRAP 0x1 ;  /* 0x000000040000795c */ /* 0x000fe20000300000 */
.L_x_120:
[----:B------:R-:W3:Y:S02]  /*72a0*/  SYNCS.PHASECHK.TRANS64.TRYWAIT P1, [UR5+0xe8], R4 ;  /* 0x0000e804ff0075a7 */ /* 0x000ee40008020145 */
[----:B---3--:R-:W-:Y:S05]  /*72b0*/  @!P1 BRA `(.L_x_121) ;  /* 0x0000002000e09947 */ /* 0x008fea0003800000 */
.L_x_185:
[----:B------:R-:W-:Y:S04]  /*72c0*/  BSSY B0, `(.L_x_122) ;  /* 0x0000010000007945 */ /* 0x000fe80003800000 */
[----:B------:R-:W-:Y:S05]  /*72d0*/  @!P0 BRA `(.L_x_123) ;  /* 0x0000000000388947 */ /* 0x000fea0003800000 */
[----:B------:R-:W-:Y:S01]  /*72e0*/  UIADD3 UR8, UP0, UR6, 0x3f0, URZ ;  /* 0x000003f006087890 */ /* 0x000fe2000ff1e03f */
[----:B------:R-:W-:Y:S01]  /*72f0*/  R2UR UR20, R6 ;  /* 0x00000000061472ca */ /* 0x000fe200000e0000 */
[----:B------:R-:W-:Y:S02]  /*7300*/  UIADD3 UR18, UR10, 0x20, URZ ;  /* 0x000000200a127890 */ /* 0x000fe4000fffe03f */
[----:B------:R-:W-:Y:S02]  /*7310*/  UIADD3 UR16, UR5, 0x1200, URZ ;  /* 0x0000120005107890 */ /* 0x000fe4000fffe03f */
[----:B------:R-:W-:Y:S02]  /*7320*/  UIADD3 UR17, UR5, 0xc8, URZ ;  /* 0x000000c805117890 */ /* 0x000fe4000fffe03f */
[----:B------:R-:W-:Y:S01]  /*7330*/  UIADD3.X UR9, URZ, UR7, URZ, UP0, !UPT ;  /* 0x000000073f097290 */ /* 0x000fe200087fe43f */
[----:B------:R-:W-:Y:S01]  /*7340*/  UMOV UR12, 0x0 ;  /* 0x00000000000c7882 */ /* 0x000fe20000000000 */
[----:B------:R-:W-:Y:S01]  /*7350*/  UMOV UR13, 0x10000000 ;  /* 0x10000000000d7882 */ /* 0x000fe20000000000 */
[----:B------:R-:W-:-:S06]  /*7360*/  UMOV UR19, UR11 ;  /* 0x0000000b00137c82 */ /* 0x000fcc0008000000 */
[----:B------:R3:W-:Y:S02]  /*7370*/  UTMALDG.3D [UR16], [UR8], desc[UR12] ;  /* 0x00000c10080075b4 */ /* 0x0007e40008011000 */
[----:B---3--:R-:W-:Y:S05]  /*7380*/  @!P2 BRA `(.L_x_124) ;  /* 0x000000000004a947 */ /* 0x008fea0003800000 */
[----:B------:R-:W-:Y:S01]  /*7390*/  BPT.TRAP 0x1 ;  /* 0x000000040000795c */ /* 0x000fe20000300000 */
.L_x_124:
[----:B-12---:R-:W1:Y:S02]  /*73a0*/  LDC R5, c[0x0][0x800] ;  /* 0x00020000ff057b82 */ /* 0x006e640000000800 */
[----:B-1----:R3:W-:Y:S02]  /*73b0*/  SYNCS.ARRIVE.TRANS64.RED.A0TR RZ, [UR5+0xc8], R5 ;  /* 0x0000c805ffff79a7 */ /* 0x0027e40008300405 */
.L_x_123:
[----:B------:R-:W-:Y:S05]  /*73c0*/  BSYNC B0 ;  /* 0x0000000000007941 */ /* 0x000fea0003800000 */
.L_x_122:
[----:B------:R-:W-:Y:S05]  /*73d0*/  @!P2 BRA `(.L_x_125) ;  /* 0x000000000004a947 */ /* 0x000fea0003800000 */
[----:B------:R-:W-:Y:S01]  /*73e0*/  BPT.TRAP 0x1 ;  /* 0x000000040000795c */ /* 0x000fe20000300000 */
.L_x_125:
[----:B------:R-:W-:-:S04]  /*73f0*/  UIADD3 UR4, UR5, 0xc8, URZ ;  /* 0x000000c805047890 */ /* 0x000fc8000fffe03f */
[----:B------:R-:W-:-:S09]  /*7400*/  UPRMT UR4, UR36, 0x654, UR4 ;  /* 0x0000065424047896 */ /* 0x000fd20008000004 */
[----:B------:R-:W-:Y:S01]  /*7410*/  SYNCS.ARRIVE.TRANS64.RED.A1T0 RZ, [UR4], RZ ;  /* 0x000000ffffff79a7 */ /* 0x000fe20008100404 */
[----:B------:R-:W-:Y:S05]  /*7420*/  @!P2 BRA `(.L_x_126) ;  /* 0x000000000004a947 */ /* 0x000fea0003800000 */
[----:B------:R-:W-:Y:S01]  /*7430*/  BPT.TRAP 0x1 ;  /* 0x000000040000795c */ /* 0x000fe20000300000 */
.L_x_126:
[----:B------:R-:W4:Y:S02]  /*7440*/  SYNCS.PHASECHK.TRANS64.TRYWAIT P1, [UR5+0xf0], R4 ;  /* 0x0000f004ff0075a7 */ /* 0x000f240008020145 */
[----:B----4-:R-:W-:Y:S05]  /*7450*/  @!P1 BRA `(.L_x_127) ;  /* 0x0000002000909947 */ /* 0x010fea0003800000 */
.L_x_186:
        /* <DEDUP_REMOVED lines=12> */
[----:B----4-:R-:W-:Y:S05]  /*7520*/  @!P2 BRA `(.L_x_130) ;  /* 0x000000000004a947 */ /* 0x010fea0003800000 */
[----:B------:R-:W-:Y:S01]  /*7530*/  BPT.TRAP 0x1 ;  /* 0x000000040000795c */ /* 0x000fe20000300000 */
.L_x_130:
[----:B-123--:R-:W1:Y:S02]  /*7540*/  LDC R5, c[0x0][0x800] ;  /* 0x00020000ff057b82 */ /* 0x00ee640000000800 */
[----:B-1----:R4:W-:Y:S02]  /*7550*/  SYNCS.ARRIVE.TRANS64.RED.A0TR RZ, [UR5+0xd0], R5 ;  /* 0x0000d005ffff79a7 */ /* 0x0029e40008300405 */
.L_x_129:
[----:B------:R-:W-:Y:S05]  /*7560*/  BSYNC B0 ;  /* 0x0000000000007941 */ /* 0x000fea0003800000 */
.L_x_128:
[----:B------:R-:W-:Y:S05]  /*7570*/  @!P2 BRA `(.L_x_131) ;  /* 0x000000000004a947 */ /* 0x000fea0003800000 */
[----:B------:R-:W-:Y:S01]  /*7580*/  BPT.TRAP 0x1 ;  /* 0x000000040000795c */ /* 0x000fe20000300000 */
.L_x_131:
[----:B------:R-:W-:-:S04]  /*7590*/  UIADD3 UR4, UR5, 0xd0, URZ ;  /* 0x000000d005047890 */ /* 0x000fc8000fffe03f */
[----:B------:R-:W-:-:S09]  /*75a0*/  UPRMT UR4, UR36, 0x654, UR4 ;  /* 0x0000065424047896 */ /* 0x000fd20008000004 */
[----:B------:R-:W-:Y:S01]  /*75b0*/  SYNCS.ARRIVE.TRANS64.RED.A1T0 RZ, [UR4], RZ ;  /* 0x000000ffffff79a7 */ /* 0x000fe20008100404 */
[----:B------:R-:W-:Y:S05]  /*75c0*/  @!P2 BRA `(.L_x_132) ;  /* 0x000000000004a947 */ /* 0x000fea0003800000 */
[----:B------:R-:W-:Y:S01]  /*75d0*/  BPT.TRAP 0x1 ;  /* 0x000000040000795c */ /* 0x000fe20000300000 */
.L_x_132:
[----:B------:R-:W5:Y:S02]  /*75e0*/  SYNCS.PHASECHK.TRANS64.TRYWAIT P1, [UR5+0xf8], R4 ;  /* 0x0000f804ff0075a7 */ /* 0x000f640008020145 */
[----:B-----5:R-:W-:Y:S05]  /*75f0*/  @!P1 BRA `(.L_x_133) ;  /* 0x0000002000409947 */ /* 0x020fea0003800000 */
.L_x_187:
[----:B------:R-:W-:Y:S04]  /*7600*/  BSSY B0, `(.L_x_134) ;  /* 0x0000010000007945 */ /* 0x000fe80003800000 */
[----:B------:R-:W-:Y:S05]  /*7610*/  @!P0 BRA `(.L_x_135) ;  /* 0x0000000000388947 */ /* 0x000fea0003800000 */
[----:B------:R-:W-:Y:S01]  /*7620*/  R2UR UR20, R6 ;  /* 0x00000000061472ca */ /* 0x000fe200000e0000 */
[----:B------:R-:W-:Y:S02]  /*7630*/  UIADD3 UR8, UP0, UR6, 0x3f0, URZ ;  /* 0x000003f006087890 */ /* 0x000fe4000ff1e03f */
        /* <DEDUP_REMOVED lines=8> */
[----:B-1----:R-:W-:Y:S05]  /*76c0*/  @!P2 BRA `(.L_x_136) ;  /* 0x000000000004a947 */ /* 0x002fea0003800000 */
[----:B------:R-:W-:Y:S01]  /*76d0*/  BPT.TRAP 0x1 ;  /* 0x000000040000795c */ /* 0x000fe20000300000 */
.L_x_136:
[----:B------:R-:W1:Y:S02]  /*76e0*/  LDC R4, c[0x0][0x800] ;  /* 0x00020000ff047b82 */ /* 0x000e640000000800 */
[----:B-1----:R1:W-:Y:S02]  /*76f0*/  SYNCS.ARRIVE.TRANS64.RED.A0TR RZ, [UR5+0xd8], R4 ;  /* 0x0000d804ffff79a7 */ /* 0x0023e40008300405 */
.L_x_135:
[----:B------:R-:W-:Y:S05]  /*7700*/  BSYNC B0 ;  /* 0x0000000000007941 */ /* 0x000fea0003800000 */
.L_x_134:
[----:B------:R-:W-:Y:S05]  /*7710*/  @!P2 BRA `(.L_x_137) ;  /* 0x000000000004a947 */ /* 0x000fea0003800000 */
[----:B------:R-:W-:Y:S01]  /*7720*/  BPT.TRAP 0x1 ;  /* 0x000000040000795c */ /* 0x000fe20000300000 */
.L_x_137:
[----:B------:R-:W-:Y:S01]  /*7730*/  IADD3 R16, P0, R16, UR38, RZ ;  /* 0x0000002610107c10 */ /* 0x000fe2000ff1e0ff */
[----:B------:R-:W-:Y:S01]  /*7740*/  UIADD3 UR4, UR5, 0xd8, URZ ;  /* 0x000000d805047890 */ /* 0x000fe2000fffe03f */
[----:B------:R-:W-:Y:S01]  /*7750*/  LOP3.LUT R9, R9, 0x1, RZ, 0x3c, !PT ;  /* 0x0000000109097812 */ /* 0x000fe200078e3cff */
[----:B------:R-:W-:Y:S01]  /*7760*/  IMAD.MOV.U32 R7, RZ, RZ, -0x1 ;  /* 0xffffffffff077424 */ /* 0x000fe200078e00ff */
[----:B------:R-:W-:Y:S01]  /*7770*/  IADD3.X R17, R17, UR37, RZ, P0, !PT ;  /* 0x0000002511117c10 */ /* 0x000fe200087fe4ff */
[----:B------:R-:W-:Y:S01]  /*7780*/  UPRMT UR4, UR36, 0x654, UR4 ;  /* 0x0000065424047896 */ /* 0x000fe20008000004 */
[----:B------:R-:W-:Y:S01]  /*7790*/  ISETP.GE.U32.AND P0, PT, R16, UR22, PT ;  /* 0x0000001610007c0c */ /* 0x000fe2000bf06070 */
[----:B------:R-:W-:Y:S01]  /*77a0*/  IMAD.MOV.U32 R6, RZ, RZ, -0x1 ;  /* 0xffffffffff067424 */ /* 0x000fe200078e00ff */
[----:B-1----:R-:W-:Y:S02]  /*77b0*/  PRMT R4, RZ, 0x7610, R4 ;  /* 0x00007610ff047816 */ /* 0x002fe40000000004 */
[----:B------:R-:W-:-:S02]  /*77c0*/  ISETP.GE.U32.AND.EX P0, PT, R17, UR23, PT, P0 ;  /* 0x0000001711007c0c */ /* 0x000fc4000bf06100 */
[----:B------:R-:W-:Y:S02]  /*77d0*/  MOV R20, 0xffffffff ;  /* 0xffffffff00147802 */ /* 0x000fe40000000f00 */
[----:B------:R-:W-:Y:S09]  /*77e0*/  SYNCS.ARRIVE.TRANS64.RED.A1T0 RZ, [UR4], RZ ;  /* 0x000000ffffff79a7 */ /* 0x000ff20008100404 */
[----:B------:R-:W-:Y:S05]  /*77f0*/  @P0 BRA `(.L_x_138) ;  /* 0x0000000400580947 */ /* 0x000fea0003800000 */
[----:B------:R-:W1:Y:S01]  /*7800*/  S2R R18, SR_CTAID.X ;  /* 0x0000000000127919 */ /* 0x000e620000002500 */
[----:B------:R-:W5:Y:S01]  /*7810*/  LDC.64 R14, c[0x0][0x8d0] ;  /* 0x00023400ff0e7b82 */ /* 0x000f620000000a00 */
[----:B------:R-:W-:Y:S01]  /*7820*/  ULDC UR4, c[0x0][0x150] ;  /* 0x0000540000047ab9 */ /* 0x000fe20000000800 */
[----:B------:R-:W-:Y:S01]  /*7830*/  IMAD.MOV.U32 R22, RZ, RZ, R17 ;  /* 0x000000ffff167224 */ /* 0x000fe200078e0011 */
[----:B------:R-:W1:Y:S05]  /*7840*/  S2R R20, SR_CTAID.Y ;  /* 0x0000000000147919 */ /* 0x000e6a0000002600 */
[----:B--234-:R-:W2:Y:S08]  /*7850*/  LDC R5, c[0x0][0x144] ;  /* 0x00005100ff057b82 */ /* 0x01ceb00000000800 */
[----:B------:R-:W3:Y:S01]  /*7860*/  LDC R21, c[0x0][0x8d8] ;  /* 0x00023600ff157b82 */ /* 0x000ee20000000800 */
[----:B-----5:R-:W-:-:S04]  /*7870*/  ISETP.NE.U32.AND P0, PT, R14, RZ, PT ;  /* 0x000000ff0e00720c */ /* 0x020fc80003f05070 */
[----:B------:R-:W-:Y:S02]  /*7880*/  ISETP.NE.AND.EX P0, PT, R15, RZ, PT, P0 ;  /* 0x000000ff0f00720c */ /* 0x000fe40003f05300 */
[----:B-1----:R-:W-:Y:S02]  /*7890*/  I2FP.F32.U32 R4, R18 ;  /* 0x0000001200047245 */ /* 0x002fe40000201000 */
[----:B------:R-:W-:-:S03]  /*78a0*/  I2FP.F32.U32 R23, R20 ;  /* 0x0000001400177245 */ /* 0x000fc60000201000 */
[----:B------:R-:W-:-:S06]  /*78b0*/  FMUL R4, R4, UR4 ;  /* 0x0000000404047c20 */ /* 0x000fcc0008400000 */
[----:B------:R-:W1:Y:S02]  /*78c0*/  F2I.U32.TRUNC.NTZ R4, R4 ;  /* 0x0000000400047305 */ /* 0x000e64000020f000 */
[----:B-1----:R-:W-:-:S04]  /*78d0*/  IMAD.MOV R6, RZ, RZ, -R4 ;  /* 0x000000ffff067224 */ /* 0x002fc800078e0a04 */
[----:B--2---:R-:W-:Y:S02]  /*78e0*/  IMAD R18, R5, R6, R18 ;  /* 0x0000000605127224 */ /* 0x004fe400078e0212 */
[----:B------:R-:W-:Y:S01]  /*78f0*/  IMAD.MOV.U32 R6, RZ, RZ, R16 ;  /* 0x000000ffff067224 */ /* 0x000fe200078e0010 */
[----:B---3--:R-:W-:Y:S06]  /*7900*/  @!P0 BRA `(.L_x_139) ;  /* 0x0000000000308947 */ /* 0x008fec0003800000 */
[----:B------:R-:W1:Y:S02]  /*7910*/  LDC R5, c[0x0][0x8dc] ;  /* 0x00023700ff057b82 */ /* 0x000e640000000800 */
[----:B-1----:R-:W-:-:S05]  /*7920*/  IADD3 R5, P0, R16, R5, RZ ;  /* 0x0000000510057210 */ /* 0x002fca0007f1e0ff */
[----:B------:R-:W-:-:S04]  /*7930*/  IMAD.X R19, RZ, RZ, R17, P0 ;  /* 0x000000ffff137224 */ /* 0x000fc800000e0611 */
[----:B------:R-:W-:-:S04]  /*7940*/  IMAD.WIDE.U32 R6, R19, R14, RZ ;  /* 0x0000000e13067225 */ /* 0x000fc800078e00ff */
[----:B------:R-:W-:-:S04]  /*7950*/  IMAD.WIDE.U32 R6, P0, R5, R15, R6 ;  /* 0x0000000f05067225 */ /* 0x000fc80007800006 */
[----:B------:R-:W-:-:S04]  /*7960*/  IMAD.WIDE.U32 R4, R5, R14, RZ ;  /* 0x0000000e05047225 */ /* 0x000fc800078e00ff */
[----:B------:R-:W-:Y:S01]  /*7970*/  IMAD.MOV.U32 R4, RZ, RZ, R7 ;  /* 0x000000ffff047224 */ /* 0x000fe200078e0007 */
[----:B------:R-:W-:Y:S02]  /*7980*/  IADD3 RZ, P1, R5, R6, RZ ;  /* 0x0000000605ff7210 */ /* 0x000fe40007f3e0ff */
[----:B------:R-:W-:-:S03]  /*7990*/  IADD3.X R5, RZ, RZ, RZ, P0, !PT ;  /* 0x000000ffff057210 */ /* 0x000fc600007fe4ff */
[----:B------:R-:W-:-:S04]  /*79a0*/  IMAD.WIDE.U32.X R4, R19, R15, R4, P1 ;  /* 0x0000000f13047225 */ /* 0x000fc800008e0404 */
[----:B------:R-:W-:Y:S02]  /*79b0*/  IMAD.MOV.U32 R6, RZ, RZ, R4 ;  /* 0x000000ffff067224 */ /* 0x000fe400078e0004 */
[----:B------:R-:W-:-:S07]  /*79c0*/  IMAD.MOV.U32 R22, RZ, RZ, R5 ;  /* 0x000000ffff167224 */ /* 0x000fce00078e0005 */
.L_x_139:
[----:B------:R-:W-:Y:S01]  /*79d0*/  ULDC UR4, c[0x0][0x154] ;  /* 0x0000550000047ab9 */ /* 0x000fe20000000800 */
[----:B------:R-:W1:Y:S01]  /*79e0*/  LDC R7, c[0x0][0x148] ;  /* 0x00005200ff077b82 */ /* 0x000e620000000800 */
[----:B------:R-:W-:Y:S01]  /*79f0*/  FMUL R14, R23, UR4 ;  /* 0x00000004170e7c20 */ /* 0x000fe20008400000 */
[----:B------:R-:W-:Y:S02]  /*7a00*/  ISETP.NE.AND P2, PT, R2, 0x1, PT ;  /* 0x000000010200780c */ /* 0x000fe40003f45270 */
[-CC-:B------:R-:W-:Y:S02]  /*7a10*/  SHF.R.U64 R19, R6, R21.reuse, R22.reuse ;  /* 0x0000001506137219 */ /* 0x180fe40000001216 */
[----:B------:R-:W-:Y:S01]  /*7a20*/  SHF.R.U32.HI R21, RZ, R21, R22 ;  /* 0x00000015ff157219 */ /* 0x000fe20000011616 */
[----:B------:R-:W2:Y:S01]  /*7a30*/  F2I.U32.TRUNC.NTZ R14, R14 ;  /* 0x0000000e000e7305 */ /* 0x000ea2000020f000 */
[----:B------:R-:W3:Y:S01]  /*7a40*/  LDC.64 R4, c[0x0][0x8c8] ;  /* 0x00023200ff047b82 */ /* 0x000ee20000000a00 */
[----:B------:R-:W-:-:S05]  /*7a50*/  IADD3 R23, P0, RZ, -R19, RZ ;  /* 0x80000013ff177210 */ /* 0x000fca0007f1e0ff */
[----:B------:R-:W-:Y:S02]  /*7a60*/  IMAD.X R21, RZ, RZ, ~R21, P0 ;  /* 0x000000ffff157224 */ /* 0x000fe400000e0e15 */
[----:B------:R-:W4:Y:S01]  /*7a70*/  LDC R22, c[0x0][0x8c0] ;  /* 0x00023000ff167b82 */ /* 0x000f220000000800 */
[----:B--2---:R-:W-:-:S07]  /*7a80*/  IMAD.MOV R15, RZ, RZ, -R14 ;  /* 0x000000ffff0f7224 */ /* 0x004fce00078e0a0e */
[----:B------:R-:W2:Y:S01]  /*7a90*/  LDC R26, c[0x0][0x8f0] ;  /* 0x00023c00ff1a7b82 */ /* 0x000ea20000000800 */
[----:B-1----:R-:W-:-:S07]  /*7aa0*/  @P2 IMAD R18, R7, R15, R20 ;  /* 0x0000000f07122224 */ /* 0x002fce00078e0214 */
[----:B------:R-:W1:Y:S01]  /*7ab0*/  LDC.64 R14, c[0x0][0x8e8] ;  /* 0x00023a00ff0e7b82 */ /* 0x000e620000000a00 */
[----:B---3--:R-:W-:-:S04]  /*7ac0*/  IMAD R6, R21, R4, RZ ;  /* 0x0000000415067224 */ /* 0x008fc800078e02ff */
[C---:B------:R-:W-:Y:S02]  /*7ad0*/  IMAD R7, R23.reuse, R5, R6 ;  /* 0x0000000517077224 */ /* 0x040fe400078e0206 */
[----:B------:R-:W-:Y:S01]  /*7ae0*/  IMAD.WIDE.U32 R4, R23, R4, R16 ;  /* 0x0000000417047225 */ /* 0x000fe200078e0010 */
[----:B------:R-:W3:Y:S03]  /*7af0*/  LDC R21, c[0x0][0x8b0] ;  /* 0x00022c00ff157b82 */ /* 0x000ee60000000800 */
[----:B------:R-:W-:-:S05]  /*7b00*/  IMAD.IADD R5, R5, 0x1, R7 ;  /* 0x0000000105057824 */ /* 0x000fca00078e0207 */
[----:B------:R-:W5:Y:S01]  /*7b10*/  LDC R6, c[0x0][0x900] ;  /* 0x00024000ff067b82 */ /* 0x000f620000000800 */
[-CC-:B----4-:R-:W-:Y:S02]  /*7b20*/  SHF.R.U64 R25, R4, R22.reuse, R5.reuse ;  /* 0x0000001604197219 */ /* 0x190fe40000001205 */
[----:B------:R-:W-:-:S05]  /*7b30*/  SHF.R.U32.HI R4, RZ, R22, R5 ;  /* 0x00000016ff047219 */ /* 0x000fca0000011605 */
[----:B------:R-:W4:Y:S01]  /*7b40*/  LDC R22, c[0x0][0x8e0] ;  /* 0x00023800ff167b82 */ /* 0x000f220000000800 */
[----:B-1----:R-:W-:-:S04]  /*7b50*/  ISETP.NE.U32.AND P0, PT, R14, RZ, PT ;  /* 0x000000ff0e00720c */ /* 0x002fc80003f05070 */
[----:B------:R-:W-:-:S03]  /*7b60*/  ISETP.NE.AND.EX P0, PT, R15, RZ, PT, P0 ;  /* 0x000000ff0f00720c */ /* 0x000fc60003f05300 */
[----:B------:R-:W1:Y:S01]  /*7b70*/  LDC R23, c[0x0][0x8b8] ;  /* 0x00022e00ff177b82 */ /* 0x000e620000000800 */
[-CC-:B---3--:R-:W-:Y:S02]  /*7b80*/  SHF.R.U32.HI R5, RZ, R21.reuse, R4.reuse ;  /* 0x00000015ff057219 */ /* 0x188fe40000011604 */
[----:B------:R-:W-:-:S05]  /*7b90*/  SHF.R.U64 R24, R25, R21, R4 ;  /* 0x0000001519187219 */ /* 0x000fca0000001204 */
[----:B------:R-:W3:Y:S01]  /*7ba0*/  LDC R20, c[0x0][0x8a8] ;  /* 0x00022a00ff147b82 */ /* 0x000ee20000000800 */
[-CC-:B-----5:R-:W-:Y:S02]  /*7bb0*/  SHF.R.U32.HI R27, RZ, R6.reuse, R5.reuse ;  /* 0x00000006ff1b7219 */ /* 0x1a0fe40000011605 */
[----:B------:R-:W-:-:S03]  /*7bc0*/  SHF.R.U64 R21, R24, R6, R5 ;  /* 0x0000000618157219 */ /* 0x000fc60000001205 */
[----:B------:R-:W-:Y:S01]  /*7bd0*/  IMAD.MOV.U32 R5, RZ, RZ, R27 ;  /* 0x000000ffff057224 */ /* 0x000fe200078e001b */
[----:B------:R-:W-:Y:S01]  /*7be0*/  MOV R4, R21 ;  /* 0x0000001500047202 */ /* 0x000fe20000000f00 */
[----:B--2---:R-:W-:Y:S06]  /*7bf0*/  @!P0 BRA `(.L_x_140) ;  /* 0x0000000000288947 */ /* 0x004fec0003800000 */
[----:B------:R-:W2:Y:S02]  /*7c00*/  LDC R4, c[0x0][0x8f4] ;  /* 0x00023d00ff047b82 */ /* 0x000ea40000000800 */
[----:B--2---:R-:W-:-:S05]  /*7c10*/  IADD3 R5, P0, R21, R4, RZ ;  /* 0x0000000415057210 */ /* 0x004fca0007f1e0ff */
[----:B------:R-:W-:-:S04]  /*7c20*/  IMAD.X R27, RZ, RZ, R27, P0 ;  /* 0x000000ffff1b7224 */ /* 0x000fc800000e061b */
[----:B------:R-:W-:-:S04]  /*7c30*/  IMAD.WIDE.U32 R6, R27, R14, RZ ;  /* 0x0000000e1b067225 */ /* 0x000fc800078e00ff */
[----:B------:R-:W-:-:S04]  /*7c40*/  IMAD.WIDE.U32 R6, P0, R5, R15, R6 ;  /* 0x0000000f05067225 */ /* 0x000fc80007800006 */
[----:B------:R-:W-:-:S04]  /*7c50*/  IMAD.WIDE.U32 R4, R5, R14, RZ ;  /* 0x0000000e05047225 */ /* 0x000fc800078e00ff */
[----:B------:R-:W-:Y:S01]  /*7c60*/  IMAD.MOV.U32 R4, RZ, RZ, R7 ;  /* 0x000000ffff047224 */ /* 0x000fe200078e0007 */
[----:B------:R-:W-:Y:S01]  /*7c70*/  IADD3 RZ, P1, R5, R6, RZ ;  /* 0x0000000605ff7210 */ /* 0x000fe20007f3e0ff */
[----:B------:R-:W-:-:S04]  /*7c80*/  IMAD.X R5, RZ, RZ, RZ, P0 ;  /* 0x000000ffff057224 */ /* 0x000fc800000e06ff */
[----:B------:R-:W-:-:S08]  /*7c90*/  IMAD.WIDE.U32.X R4, R27, R15, R4, P1 ;  /* 0x0000000f1b047225 */ /* 0x000fd000008e0404 */
.L_x_140:
[----:B------:R-:W-:Y:S02]  /*7ca0*/  SHF.R.U64 R26, R4, R26, R5 ;  /* 0x0000001a041a7219 */ /* 0x000fe40000001205 */
[----:B------:R-:W-:Y:S02]  /*7cb0*/  LOP3.LUT R5, R24, R13, RZ, 0xc0, !PT ;  /* 0x0000000d18057212 */ /* 0x000fe400078ec0ff */
[----:B------:R-:W-:Y:S01]  /*7cc0*/  LOP3.LUT R25, R25, R12, RZ, 0xc0, !PT ;  /* 0x0000000c19197212 */ /* 0x000fe200078ec0ff */
[----:B------:R-:W-:Y:S01]  /*7cd0*/  IMAD.MOV R4, RZ, RZ, -R26 ;  /* 0x000000ffff047224 */ /* 0x000fe200078e0a1a */
[----:B------:R-:W-:Y:S01]  /*7ce0*/  MOV R6, R19 ;  /* 0x0000001300067202 */ /* 0x000fe20000000f00 */
[----:B------:R-:W-:Y:S02]  /*7cf0*/  IMAD R5, R10, R26, R5 ;  /* 0x0000001a0a057224 */ /* 0x000fe400078e0205 */
[----:B----4-:R-:W-:Y:S02]  /*7d00*/  IMAD R21, R4, R22, R21 ;  /* 0x0000001604157224 */ /* 0x010fe400078e0215 */
[----:B-1----:R-:W-:-:S02]  /*7d10*/  IMAD R18, R5, R23, R18 ;  /* 0x0000001705127224 */ /* 0x002fc400078e0212 */
[----:B---3--:R-:W-:Y:S02]  /*7d20*/  IMAD R21, R21, R20, R25 ;  /* 0x0000001415157224 */ /* 0x008fe400078e0219 */
[----:B------:R-:W-:-:S03]  /*7d30*/  IMAD.MOV.U32 R4, RZ, RZ, 0x1 ;  /* 0x00000001ff047424 */ /* 0x000fc600078e00ff */
[----:B------:R-:W-:Y:S02]  /*7d40*/  SEL R7, R21, R18, !P2 ;  /* 0x0000001215077207 */ /* 0x000fe40005000000 */
[----:B------:R-:W-:-:S07]  /*7d50*/  SEL R20, R18, R21, !P2 ;  /* 0x0000001512147207 */ /* 0x000fce0005000000 */
.L_x_138:
[----:B------:R-:W-:-:S13]  /*7d60*/  LOP3.LUT P0, RZ, R4, 0xff, RZ, 0xc0, !PT ;  /* 0x000000ff04ff7812 */ /* 0x000fda000780c0ff */
[----:B------:R-:W-:Y:S05]  /*7d70*/  @P0 BRA `(.L_x_141) ;  /* 0xfffffff000580947 */ /* 0x000fea000383ffff */
.L_x_109:
[----:B------:R-:W-:Y:S01]  /*7d80*/  ELECT P0, URZ, PT ;  /* 0x00000000003f782f */ /* 0x000fe20003800000 */
[----:B------:R-:W-:-:S12]  /*7d90*/  BSSY B0, `(.L_x_142) ;  /* 0x000001b000007945 */ /* 0x000fd80003800000 */
[----:B------:R-:W-:Y:S05]  /*7da0*/  @!P0 BRA `(.L_x_143) ;  /* 0x0000000000648947 */ /* 0x000fea0003800000 */
[----:B------:R-:W-:-:S04]  /*7db0*/  LOP3.LUT R0, R0, 0x2, RZ, 0xfc, !PT ;  /* 0x0000000200007812 */ /* 0x000fc800078efcff */
[----:B------:R-:W-:-:S13]  /*7dc0*/  ISETP.NE.AND P1, PT, R0, 0x3, PT ;  /* 0x000000030000780c */ /* 0x000fda0003f25270 */
[----:B------:R-:W-:Y:S05]  /*7dd0*/  @!P1 BRA `(.L_x_144) ;  /* 0x0000000000049947 */ /* 0x000fea0003800000 */
[----:B------:R-:W-:Y:S01]  /*7de0*/  BPT.TRAP 0x1 ;  /* 0x000000040000795c */ /* 0x000fe20000300000 */
.L_x_144:
[----:B------:R-:W-:Y:S01]  /*7df0*/  IMAD.U32 R3, RZ, RZ, UR36 ;  /* 0x00000024ff037e24 */ /* 0x000fe2000f8e00ff */
[----:B------:R-:W-:Y:S02]  /*7e00*/  MOV R2, 0x400 ;  /* 0x0000040000027802 */ /* 0x000fe40000000f00 */
[----:B------:R-:W-:Y:S02]  /*7e10*/  SHF.L.U32 R0, R9, 0x1f, RZ ;  /* 0x0000001f09007819 */ /* 0x000fe400000006ff */
[----:B------:R-:W-:-:S04]  /*7e20*/  LEA R3, R3, R2, 0x18 ;  /* 0x0000000203037211 */ /* 0x000fc800078ec0ff */
[----:B------:R-:W1:Y:S02]  /*7e30*/  SYNCS.PHASECHK.TRANS64.TRYWAIT P0, [R3+URZ+0xe0], R0 ;  /* 0x0000e000030075a7 */ /* 0x000e64000800017f */
[----:B-1----:R-:W-:Y:S05]  /*7e40*/  @!P0 BRA `(.L_x_145) ;  /* 0x0000001800448947 */ /* 0x002fea0003800000 */
.L_x_188:
[----:B------:R-:W-:Y:S05]  /*7e50*/  @!P1 BRA `(.L_x_146) ;  /* 0x0000000000049947 */ /* 0x000fea0003800000 */
[----:B------:R-:W-:Y:S01]  /*7e60*/  BPT.TRAP 0x1 ;  /* 0x000000040000795c */ /* 0x000fe20000300000 */
.L_x_146:
[----:B------:R-:W1:Y:S02]  /*7e70*/  SYNCS.PHASECHK.TRANS64.TRYWAIT P0, [R3+URZ+0xe8], R0 ;  /* 0x0000e800030075a7 */ /* 0x000e64000800017f */
[----:B-1----:R-:W-:Y:S05]  /*7e80*/  @!P0 BRA `(.L_x_147) ;  /* 0x0000001800488947 */ /* 0x002fea0003800000 */
.L_x_189:
[----:B------:R-:W-:Y:S05]  /*7e90*/  @!P1 BRA `(.L_x_148) ;  /* 0x0000000000049947 */ /* 0x000fea0003800000 */
[----:B------:R-:W-:Y:S01]  /*7ea0*/  BPT.TRAP 0x1 ;  /* 0x000000040000795c */ /* 0x000fe20000300000 */
.L_x_148:
[----:B------:R-:W1:Y:S02]  /*7eb0*/  SYNCS.PHASECHK.TRANS64.TRYWAIT P0, [R3+URZ+0xf0], R0 ;  /* 0x0000f000030075a7 */ /* 0x000e64000800017f */
[----:B-1----:R-:W-:Y:S05]  /*7ec0*/  @!P0 BRA `(.L_x_149) ;  /* 0x00000018004c8947 */ /* 0x002fea0003800000 */
.L_x_190:
[----:B------:R-:W-:Y:S05]  /*7ed0*/  @!P1 BRA `(.L_x_150) ;  /* 0x0000000000049947 */ /* 0x000fea0003800000 */
[----:B------:R-:W-:Y:S01]  /*7ee0*/  BPT.TRAP 0x1 ;  /* 0x000000040000795c */ /* 0x000fe20000300000 */
.L_x_150:
[----:B------:R-:W-:-:S07]  /*7ef0*/  SHF.L.U32 R0, R9, 0x1f, RZ ;  /* 0x0000001f09007819 */ /* 0x000fce00000006ff */
.L_x_151:
[----:B------:R1:W1:Y:S02]  /*7f00*/  SYNCS.PHASECHK.TRANS64.TRYWAIT P0, [R3+URZ+0xf8], R0 ;  /* 0x0000f800030075a7 */ /* 0x000264000800017f */
[----:B-1----:R-:W-:Y:S05]  /*7f10*/  @!P0 NANOSLEEP.SYNCS 0x989680 ;  /* 0x009896800000895d */ /* 0x002fea0003900000 */
[----:B------:R-:W1:Y:S02]  /*7f20*/  @!P0 SYNCS.PHASECHK.TRANS64 P0, [R3+URZ+0xf8], R0 ;  /* 0x0000f800030085a7 */ /* 0x000e64000800007f */
[----:B-1----:R-:W-:Y:S05]  /*7f30*/  @!P0 BRA `(.L_x_151) ;  /* 0xfffffffc00f08947 */ /* 0x002fea000383ffff */
.L_x_143:
[----:B------:R-:W-:Y:S05]  /*7f40*/  BSYNC B0 ;  /* 0x0000000000007941 */ /* 0x000fea0003800000 */
.L_x_142:
[----:B------:R-:W-:Y:S05]  /*7f50*/  EXIT ;  /* 0x000000000000794d */ /* 0x000fea0003800000 */
.L_x_104:
[----:B------:R-:W-:Y:S01]  /*7f60*/  LOP3.LUT P0, RZ, R12, 0xff, RZ, 0xc0, !PT ;  /* 0x000000ff0cff7812 */ /* 0x000fe2000780c0ff */
[----:B------:R-:W-:Y:S02]  /*7f70*/  IMAD.MOV.U32 R0, RZ, RZ, 0x1 ;  /* 0x00000001ff007424 */ /* 0x000fe400078e00ff */
[----:B------:R-:W-:-:S10]  /*7f80*/  IMAD.MOV.U32 R12, RZ, RZ, RZ ;  /* 0x000000ffff0c7224 */ /* 0x000fd400078e00ff */
[----:B------:R-:W-:Y:S05]  /*7f90*/  @!P0 BRA `(.L_x_152) ;  /* 0x0000000c00188947 */ /* 0x000fea0003800000 */
[----:B------:R-:W1:Y:S01]  /*7fa0*/  LDC R0, c[0x0][0x28c] ;  /* 0x0000a300ff007b82 */ /* 0x000e620000000800 */
[----:B------:R-:W-:Y:S01]  /*7fb0*/  ULDC UR6, c[0x0][0x900] ;  /* 0x0002400000067ab9 */ /* 0x000fe20000000800 */
[----:B------:R-:W-:Y:S01]  /*7fc0*/  UMOV UR7, 0xffffffff ;  /* 0xffffffff00077882 */ /* 0x000fe20000000000 */
[----:B------:R-:W-:Y:S01]  /*7fd0*/  BSSY B0, `(.L_x_152) ;  /* 0x00000c2000007945 */ /* 0x000fe20003800000 */
[----:B------:R-:W-:Y:S01]  /*7fe0*/  USHF.L.U32 UR4, UR36, 0x6, URZ ;  /* 0x0000000624047899 */ /* 0x000fe2000800063f */
[----:B------:R-:W-:Y:S01]  /*7ff0*/  IMAD.MOV.U32 R10, RZ, RZ, 0x1 ;  /* 0x00000001ff0a7424 */ /* 0x000fe200078e00ff */
[----:B------:R-:W-:Y:S01]  /*8000*/  USHF.L.U32 UR7, UR7, UR6, URZ ;  /* 0x0000000607077299 */ /* 0x000fe2000800063f */
[----:B------:R-:W-:Y:S01]  /*8010*/  LOP3.LUT R9, R19, 0x2, RZ, 0xfc, !PT ;  /* 0x0000000213097812 */ /* 0x000fe200078efcff */
[----:B------:R-:W-:Y:S01]  /*8020*/  ULDC UR5, c[0x0][0x8a8] ;  /* 0x00022a0000057ab9 */ /* 0x000fe20000000800 */
[----:B------:R-:W-:Y:S01]  /*8030*/  MOV R12, RZ ;  /* 0x000000ff000c7202 */ /* 0x000fe20000000f00 */
[----:B------:R-:W-:Y:S01]  /*8040*/  UMOV UR8, 0x1 ;  /* 0x0000000100087882 */ /* 0x000fe20000000000 */
[----:B------:R-:W-:-:S02]  /*8050*/  USHF.L.U32 UR22, UR36, 0xc, URZ ;  /* 0x0000000c24167899 */ /* 0x000fc4000800063f */
[----:B------:R-:W-:Y:S02]  /*8060*/  ULOP3.LUT UR4, UR4, 0x40, URZ, 0xc0, !UPT ;  /* 0x0000004004047892 */ /* 0x000fe4000f8ec03f */
[----:B------:R-:W-:Y:S02]  /*8070*/  UIADD3 UR5, UR5, -0x1, URZ ;  /* 0xffffffff05057890 */ /* 0x000fe4000fffe03f */
[----:B------:R-:W-:Y:S02]  /*8080*/  USHF.L.U32 UR18, UR8, UR6, URZ ;  /* 0x0000000608127299 */ /* 0x000fe4000800063f */
[----:B------:R-:W-:Y:S01]  /*8090*/  ULOP3.LUT UR17, URZ, UR7, URZ, 0x33, !UPT ;  /* 0x000000073f117292 */ /* 0x000fe2000f8e333f */
[----:B------:R-:W-:Y:S01]  /*80a0*/  ULDC.64 UR20, c[0x0][0x198] ;  /* 0x0000660000147ab9 */ /* 0x000fe20000000a00 */
[----:B-1----:R-:W-:-:S05]  /*80b0*/  VIADD R0, R0, 0x3f ;  /* 0x0000003f00007836 */ /* 0x002fca0000000000 */
[----:B------:R-:W-:-:S04]  /*80c0*/  SHF.R.S32.HI R3, RZ, 0x1f, R0 ;  /* 0x0000001fff037819 */ /* 0x000fc80000011400 */
[----:B------:R-:W-:Y:S01]  /*80d0*/  LEA.HI R3, R3, R0, RZ, 0x6 ;  /* 0x0000000003037211 */ /* 0x000fe200078f30ff */
[----:B------:R-:W-:-:S03]  /*80e0*/  IMAD.MOV.U32 R0, RZ, RZ, 0x1 ;  /* 0x00000001ff007424 */ /* 0x000fc600078e00ff */
[----:B------:R-:W-:-:S05]  /*80f0*/  SHF.R.S32.HI R3, RZ, 0x6, R3 ;  /* 0x00000006ff037819 */ /* 0x000fca0000011403 */
[----:B------:R-:W-:-:S07]  /*8100*/  VIADD R8, R3, 0x1 ;  /* 0x0000000103087836 */ /* 0x000fce0000000000 */
.L_x_163:
[----:B------:R-:W-:-:S03]  /*8110*/  UMOV UR6, 0xffffffff ;  /* 0xffffffff00067882 */ /* 0x000fc60000000000 */
[----:B------:R-:W-:Y:S05]  /*8120*/  BRA.DIV UR6, `(.L_x_153) ;  /* 0x0000001606c87947 */ /* 0x000fea000b800000 */
[----:B------:R-:W-:-:S13]  /*8130*/  ELECT P6, URZ, PT ;  /* 0x00000000003f782f */ /* 0x000fda00038c0000 */
.L_x_193:
[----:B------:R-:W1:Y:S01]  /*8140*/  LDC R4, c[0x0][0x28c] ;  /* 0x0000a300ff047b82 */ /* 0x000e620000000800 */
[----:B------:R-:W-:Y:S01]  /*8150*/  BSSY B1, `(.L_x_154) ;  /* 0x0000037000017945 */ /* 0x000fe20003800000 */
[----:B-1----:R-:W-:-:S13]  /*8160*/  ISETP.LT.OR P6, PT, R4, 0x1, !P6 ;  /* 0x000000010400780c */ /* 0x002fda00077c1670 */
[----:B------:R-:W-:Y:S05]  /*8170*/  @P6 BRA `(.L_x_155) ;  /* 0x0000000000d06947 */ /* 0x000fea0003800000 */
[----:B------:R-:W-:Y:S01]  /*8180*/  LEA R15, R7, UR4, 0x7 ;  /* 0x00000004070f7c11 */ /* 0x000fe2000f8e38ff */
[----:B------:R-:W-:Y:S02]  /*8190*/  IMAD.SHL.U32 R20, R20, 0x80, RZ ;  /* 0x0000008014147824 */ /* 0x000fe400078e00ff */
[----:B------:R-:W-:Y:S02]  /*81a0*/  IMAD.MOV.U32 R21, RZ, RZ, RZ ;  /* 0x000000ffff157224 */ /* 0x000fe400078e00ff */
[----:B------:R-:W-:Y:S02]  /*81b0*/  IMAD.MOV.U32 R4, RZ, RZ, R8 ;  /* 0x000000ffff047224 */ /* 0x000fe400078e0008 */
[----:B------:R-:W-:Y:S02]  /*81c0*/  IMAD.MOV.U32 R5, RZ, RZ, R0 ;  /* 0x000000ffff057224 */ /* 0x000fe400078e0000 */
[----:B------:R-:W-:-:S07]  /*81d0*/  IMAD.MOV.U32 R7, RZ, RZ, R12 ;  /* 0x000000ffff077224 */ /* 0x000fce00078e000c */
.L_x_158:
[----:B------:R-:W1:Y:S01]  /*81e0*/  S2R R14, SR_CgaCtaId ;  /* 0x00000000000e7919 */ /* 0x000e620000008800 */
[----:B------:R-:W-:Y:S02]  /*81f0*/  MOV R11, 0x400 ;  /* 0x00000400000b7802 */ /* 0x000fe40000000f00 */
[----:B------:R-:W-:-:S13]  /*8200*/  LOP3.LUT P1, RZ, R18, 0x7f, RZ, 0xc0, !PT ;  /* 0x0000007f12ff7812 */ /* 0x000fda000782c0ff */
[----:B------:R-:W2:Y:S01]  /*8210*/  @!P1 LDC R13, c[0x0][0x500] ;  /* 0x00014000ff0d9b82 */ /* 0x000ea20000000800 */
[----:B-1----:R-:W-:Y:S02]  /*8220*/  LEA R22, R14, R11, 0x18 ;  /* 0x0000000b0e167211 */ /* 0x002fe400078ec0ff */
[----:B------:R-:W-:Y:S02]  /*8230*/  SHF.L.U32 R11, R5, 0x1f, RZ ;  /* 0x0000001f050b7819 */ /* 0x000fe400000006ff */
[----:B------:R-:W-:-:S04]  /*8240*/  LEA R14, R7, R22, 0x3 ;  /* 0x00000016070e7211 */ /* 0x000fc800078e18ff */
[----:B------:R-:W1:Y:S02]  /*8250*/  SYNCS.PHASECHK.TRANS64.TRYWAIT P0, [R14+URZ+0x60], R11 ;  /* 0x0000600b0e0075a7 */ /* 0x000e64000800017f */
[----:B-12---:R-:W-:Y:S05]  /*8260*/  @!P0 BRA `(.L_x_156) ;  /* 0x0000001400988947 */ /* 0x006fea0003800000 */
.L_x_194:
[----:B-1----:R-:W-:Y:S01]  /*8270*/  PRMT R11, R9, 0x9910, RZ ;  /* 0x00009910090b7816 */ /* 0x002fe200000000ff */
[----:B------:R1:W-:Y:S03]  /*8280*/  @!P1 SYNCS.ARRIVE.TRANS64 RZ, [R14+URZ], R13 ;  /* 0x0000000d0eff99a7 */ /* 0x0003e6000800003f */
[----:B------:R-:W-:-:S13]  /*8290*/  ISETP.NE.AND P0, PT, R11, 0x2, PT ;  /* 0x000000020b00780c */ /* 0x000fda0003f05270 */
[----:B-1----:R-:W-:Y:S05]  /*82a0*/  @P0 BRA `(.L_x_157) ;  /* 0x0000000000040947 */ /* 0x002fea0003800000 */
[----:B------:R-:W-:Y:S01]  /*82b0*/  BPT.TRAP 0x1 ;  /* 0x000000040000795c */ /* 0x000fe20000300000 */
.L_x_157:
[C---:B------:R-:W-:Y:S01]  /*82c0*/  R2UR UR7, R7.reuse ;  /* 0x00000000070772ca */ /* 0x040fe200000e0000 */
[----:B------:R-:W-:Y:S01]  /*82d0*/  VIADD R4, R4, 0xffffffff ;  /* 0xffffffff04047836 */ /* 0x000fe20000000000 */
[----:B------:R-:W-:Y:S01]  /*82e0*/  R2UR UR16, R22 ;  /* 0x00000000161072ca */ /* 0x000fe200000e0000 */
[----:B------:R-:W-:Y:S01]  /*82f0*/  UIADD3 UR6, UP0, UR20, 0xf0, URZ ;  /* 0x000000f014067890 */ /* 0x000fe2000ff1e03f */
[----:B------:R-:W-:Y:S01]  /*8300*/  R2UR UR9, R14 ;  /* 0x000000000e0972ca */ /* 0x000fe200000e0000 */
[----:B------:R-:W-:Y:S01]  /*8310*/  UIADD3 UR24, UP1, UR20, 0x1f0, URZ ;  /* 0x000001f014187890 */ /* 0x000fe2000ff3e03f */
[----:B------:R-:W-:Y:S01]  /*8320*/  R2UR UR11, R20 ;  /* 0x00000000140b72ca */ /* 0x000fe200000e0000 */
[----:B------:R-:W-:Y:S01]  /*8330*/  VIADD R7, R7, 0x1 ;  /* 0x0000000107077836 */ /* 0x000fe20000000000 */
[----:B------:R-:W-:Y:S01]  /*8340*/  R2UR UR10, R21 ;  /* 0x00000000150a72ca */ /* 0x000fe200000e0000 */
[----:B------:R-:W-:Y:S01]  /*8350*/  UIADD3.X UR25, URZ, UR21, URZ, UP1, !UPT ;  /* 0x000000153f197290 */ /* 0x000fe20008ffe43f */
[----:B------:R-:W-:Y:S01]  /*8360*/  R2UR UR12, R6 ;  /* 0x00000000060c72ca */ /* 0x000fe200000e0000 */
[----:B------:R-:W-:Y:S01]  /*8370*/  UMOV UR14, 0x0 ;  /* 0x00000000000e7882 */ /* 0x000fe20000000000 */
[----:B------:R-:W-:Y:S01]  /*8380*/  R2UR UR19, R15 ;  /* 0x000000000f1372ca */ /* 0x000fe200000e0000 */
[----:B------:R-:W-:Y:S01]  /*8390*/  USHF.L.U32 UR7, UR7, 0xd, URZ ;  /* 0x0000000d07077899 */ /* 0x000fe2000800063f */
[----:B------:R-:W-:Y:S01]  /*83a0*/  ISETP.GT.AND P1, PT, R4, 0x1, PT ;  /* 0x000000010400780c */ /* 0x000fe20003f24270 */
[----:B------:R-:W-:Y:S01]  /*83b0*/  UMOV UR15, 0x10000000 ;  /* 0x10000000000f7882 */ /* 0x000fe20000000000 */
[----:B------:R-:W-:Y:S01]  /*83c0*/  ISETP.NE.AND P0, PT, R7, 0xc, PT ;  /* 0x0000000c0700780c */ /* 0x000fe20003f05270 */
[----:B------:R-:W-:Y:S01]  /*83d0*/  ULOP3.LUT UR8, UR7, 0x1000, UR22, 0xf8, !UPT ;  /* 0x0000100007087892 */ /* 0x000fe2000f8ef816 */
[----:B------:R-:W-:Y:S01]  /*83e0*/  VIADD R21, R21, 0x40 ;  /* 0x0000004015157836 */ /* 0x000fe20000000000 */
[----:B------:R-:W-:Y:S01]  /*83f0*/  UIADD3 UR13, UR16, 0x6300, UR7 ;  /* 0x00006300100d7890 */ /* 0x000fe2000fffe007 */
[----:B------:R-:W-:Y:S01]  /*8400*/  SEL R14, RZ, 0x1, P0 ;  /* 0x00000001ff0e7807 */ /* 0x000fe20000000000 */
[----:B------:R-:W-:Y:S01]  /*8410*/  UIADD3.X UR7, URZ, UR21, URZ, UP0, !UPT ;  /* 0x000000153f077290 */ /* 0x000fe200087fe43f */
[----:B------:R-:W-:Y:S01]  /*8420*/  SEL R7, R7, RZ, P0 ;  /* 0x000000ff07077207 */ /* 0x000fe20000000000 */
[----:B------:R-:W-:Y:S01]  /*8430*/  UIADD3 UR16, UR16, 0x1e300, UR8 ;  /* 0x0001e30010107890 */ /* 0x000fe2000fffe008 */
[----:B------:R-:W-:Y:S01]  /*8440*/  LOP3.LUT R5, R5, R14, RZ, 0x3c, !PT ;  /* 0x0000000e05057212 */ /* 0x000fe200078e3cff */
[----:B------:R-:W-:Y:S01]  /*8450*/  UMOV UR23, 0x30000 ;  /* 0x0003000000177882 */ /* 0x000fe20000000000 */
[----:B------:R-:W-:-:S04]  /*8460*/  UMOV UR8, UR13 ;  /* 0x0000000d00087c82 */ /* 0x000fc80008000000 */
[----:B------:R1:W-:Y:S02]  /*8470*/  UTMALDG.3D [UR8], [UR6], desc[UR14] ;  /* 0x00000e08060075b4 */ /* 0x0003e40008011000 */
[----:B-1----:R-:W-:Y:S01]  /*8480*/  UMOV UR8, UR16 ;  /* 0x0000001000087c82 */ /* 0x002fe20008000000 */
[----:B------:R-:W-:Y:S02]  /*8490*/  UMOV UR11, UR19 ;  /* 0x00000013000b7c82 */ /* 0x000fe40008000000 */
[----:B------:R1:W-:Y:S02]  /*84a0*/  UTMALDG.3D.MULTICAST [UR8], [UR24], UR23, desc[UR14] ;  /* 0x00000e08180073b4 */ /* 0x0003e40008011817 */
[----:B-1----:R-:W-:Y:S05]  /*84b0*/  @P1 BRA `(.L_x_158) ;  /* 0xfffffffc00481947 */ /* 0x002fea000383ffff */
.L_x_155:
[----:B------:R-:W-:Y:S05]  /*84c0*/  BSYNC B1 ;  /* 0x0000000000017941 */ /* 0x000fea0003800000 */
.L_x_154:
[----:B------:R-:W-:Y:S01]  /*84d0*/  LOP3.LUT P1, RZ, R10, 0xff, RZ, 0xc0, !PT ;  /* 0x000000ff0aff7812 */ /* 0x000fe2000782c0ff */
[C---:B------:R-:W-:Y:S01]  /*84e0*/  IMAD.IADD R12, R3.reuse, 0x1, R12 ;  /* 0x00000001030c7824 */ /* 0x040fe200078e020c */
[----:B------:R-:W-:Y:S01]  /*84f0*/  ULDC.64 UR6, c[0x0][0x8f8] ;  /* 0x00023e0000067ab9 */ /* 0x000fe20000000a00 */
[C---:B------:R-:W-:Y:S01]  /*8500*/  ISETP.GE.U32.AND P2, PT, R3.reuse, 0xc, PT ;  /* 0x0000000c0300780c */ /* 0x040fe20003f46070 */
[----:B------:R-:W-:Y:S01]  /*8510*/  BSSY B1, `(.L_x_159) ;  /* 0x000006b000017945 */ /* 0x000fe20003800000 */
[----:B------:R-:W-:Y:S01]  /*8520*/  IMAD.MOV.U32 R20, RZ, RZ, -0x1 ;  /* 0xffffffffff147424 */ /* 0x000fe200078e00ff */
[----:B------:R-:W-:Y:S02]  /*8530*/  ISETP.GT.U32.AND P0, PT, R12, 0xb, PT ;  /* 0x0000000b0c00780c */ /* 0x000fe40003f04070 */
[----:B------:R-:W-:Y:S02]  /*8540*/  PRMT R10, RZ, 0x7610, R10 ;  /* 0x00007610ff0a7816 */ /* 0x000fe4000000000a */
[----:B------:R-:W-:-:S03]  /*8550*/  ISETP.LT.U32.AND P0, PT, R3, 0xc, P0 ;  /* 0x0000000c0300780c */ /* 0x000fc60000701070 */
[----:B------:R-:W1:Y:S01]  /*8560*/  @P1 S2R R5, SR_CgaCtaId ;  /* 0x0000000000051919 */ /* 0x000e620000008800 */
[----:B------:R-:W-:-:S04]  /*8570*/  @P1 MOV R4, 0x400 ;  /* 0x0000040000041802 */ /* 0x000fc80000000f00 */
[----:B-1----:R-:W-:Y:S01]  /*8580*/  @P1 LEA R6, R5, R4, 0x18 ;  /* 0x0000000405061211 */ /* 0x002fe200078ec0ff */
[----:B------:R-:W-:-:S03]  /*8590*/  IMAD.WIDE.U32 R4, R12, -0x55555555, RZ ;  /* 0xaaaaaaab0c047825 */ /* 0x000fc600078e00ff */
[----:B------:R1:W-:Y:S01]  /*85a0*/  @P1 SYNCS.ARRIVE.TRANS64.A1T0 RZ, [R6+URZ+0x108], RZ ;  /* 0x000108ff06ff19a7 */ /* 0x0003e2000810003f */
[----:B------:R-:W-:Y:S02]  /*85b0*/  IADD3 R16, P1, R16, UR38, RZ ;  /* 0x0000002610107c10 */ /* 0x000fe4000ff3e0ff */
[----:B------:R-:W-:Y:S02]  /*85c0*/  SHF.R.U32.HI R7, RZ, 0x3, R5 ;  /* 0x00000003ff077819 */ /* 0x000fe40000011605 */
[----:B------:R-:W-:Y:S02]  /*85d0*/  SEL R5, RZ, 0x1, !P0 ;  /* 0x00000001ff057807 */ /* 0x000fe40004000000 */
[----:B------:R-:W-:Y:S01]  /*85e0*/  IADD3.X R17, R17, UR37, RZ, P1, !PT ;  /* 0x0000002511117c10 */ /* 0x000fe20008ffe4ff */
[----:B------:R-:W-:Y:S01]  /*85f0*/  IMAD R12, R7, -0xc, R12 ;  /* 0xfffffff4070c7824 */ /* 0x000fe200078e020c */
[----:B------:R-:W-:Y:S02]  /*8600*/  ISETP.GE.U32.AND P0, PT, R16, UR6, PT ;  /* 0x0000000610007c0c */ /* 0x000fe4000bf06070 */
[----:B------:R-:W-:-:S02]  /*8610*/  LOP3.LUT R0, R0, R5, RZ, 0x3c, !PT ;  /* 0x0000000500007212 */ /* 0x000fc400078e3cff */
[----:B------:R-:W-:Y:S02]  /*8620*/  ISETP.GE.U32.AND.EX P0, PT, R17, UR7, PT, P0 ;  /* 0x0000000711007c0c */ /* 0x000fe4000bf06100 */
[----:B------:R-:W-:Y:S01]  /*8630*/  @P2 LOP3.LUT R0, R0, 0x1, R7, 0x78, !PT ;  /* 0x0000000100002812 */ /* 0x000fe200078e7807 */
[----:B------:R-:W-:Y:S01]  /*8640*/  IMAD.MOV.U32 R7, RZ, RZ, -0x1 ;  /* 0xffffffffff077424 */ /* 0x000fe200078e00ff */
[----:B-1----:R-:W-:Y:S02]  /*8650*/  MOV R6, 0xffffffff ;  /* 0xffffffff00067802 */ /* 0x002fe40000000f00 */
[----:B------:R-:W-:-:S07]  /*8660*/  PRMT R4, RZ, 0x7610, R4 ;  /* 0x00007610ff047816 */ /* 0x000fce0000000004 */
[----:B------:R-:W-:Y:S05]  /*8670*/  @P0 BRA `(.L_x_160) ;  /* 0x0000000400500947 */ /* 0x000fea0003800000 */
[----:B------:R-:W1:Y:S01]  /*8680*/  S2R R14, SR_CTAID.X ;  /* 0x00000000000e7919 */ /* 0x000e620000002500 */
[----:B------:R-:W-:Y:S01]  /*8690*/  ULDC.64 UR6, c[0x0][0x8d0] ;  /* 0x0002340000067ab9 */ /* 0x000fe20000000a00 */
[----:B------:R-:W2:Y:S01]  /*86a0*/  LDC R15, c[0x0][0x144] ;  /* 0x00005100ff0f7b82 */ /* 0x000ea20000000800 */
[----:B------:R-:W-:Y:S01]  /*86b0*/  ISETP.NE.U32.AND P0, PT, RZ, UR6, PT ;  /* 0x00000006ff007c0c */ /* 0x000fe2000bf05070 */
[----:B------:R-:W3:Y:S01]  /*86c0*/  S2R R11, SR_CTAID.Y ;  /* 0x00000000000b7919 */ /* 0x000ee20000002600 */
[----:B------:R-:W-:Y:S01]  /*86d0*/  ULDC UR8, c[0x0][0x150] ;  /* 0x0000540000087ab9 */ /* 0x000fe20000000800 */
[----:B------:R-:W-:Y:S01]  /*86e0*/  ULDC UR9, c[0x0][0x8d8] ;  /* 0x0002360000097ab9 */ /* 0x000fe20000000800 */
[----:B------:R-:W-:Y:S01]  /*86f0*/  ISETP.NE.AND.EX P0, PT, RZ, UR7, PT, P0 ;  /* 0x00000007ff007c0c */ /* 0x000fe2000bf05300 */
[----:B------:R-:W-:Y:S01]  /*8700*/  IMAD.MOV.U32 R4, RZ, RZ, R16 ;  /* 0x000000ffff047224 */ /* 0x000fe200078e0010 */
[----:B-1----:R-:W-:-:S05]  /*8710*/  I2FP.F32.U32 R5, R14 ;  /* 0x0000000e00057245 */ /* 0x002fca0000201000 */
[----:B------:R-:W-:Y:S01]  /*8720*/  FMUL R20, R5, UR8 ;  /* 0x0000000805147c20 */ /* 0x000fe20008400000 */
[----:B------:R-:W-:-:S05]  /*8730*/  IMAD.MOV.U32 R5, RZ, RZ, R17 ;  /* 0x000000ffff057224 */ /* 0x000fca00078e0011 */
[----:B---3--:R-:W-:Y:S05]  /*8740*/  @!P0 BRA `(.L_x_161) ;  /* 0x0000000000288947 */ /* 0x008fea0003800000 */
[----:B------:R-:W-:Y:S02]  /*8750*/  ULDC UR8, c[0x0][0x8dc] ;  /* 0x0002370000087ab9 */ /* 0x000fe40000000800 */
[----:B------:R-:W-:-:S05]  /*8760*/  IADD3 R5, P0, R16, UR8, RZ ;  /* 0x0000000810057c10 */ /* 0x000fca000ff1e0ff */
[----:B------:R-:W-:-:S04]  /*8770*/  IMAD.X R13, RZ, RZ, R17, P0 ;  /* 0x000000ffff0d7224 */ /* 0x000fc800000e0611 */
[----:B------:R-:W-:-:S04]  /*8780*/  IMAD.WIDE.U32 R6, R13, UR6, RZ ;  /* 0x000000060d067c25 */ /* 0x000fc8000f8e00ff */
[----:B------:R-:W-:-:S04]  /*8790*/  IMAD.WIDE.U32 R6, P0, R5, UR7, R6 ;  /* 0x0000000705067c25 */ /* 0x000fc8000f800006 */
[----:B------:R-:W-:-:S04]  /*87a0*/  IMAD.WIDE.U32 R4, R5, UR6, RZ ;  /* 0x0000000605047c25 */ /* 0x000fc8000f8e00ff */
[----:B------:R-:W-:Y:S01]  /*87b0*/  IMAD.MOV.U32 R4, RZ, RZ, R7 ;  /* 0x000000ffff047224 */ /* 0x000fe200078e0007 */
[----:B------:R-:W-:Y:S01]  /*87c0*/  IADD3 RZ, P1, R5, R6, RZ ;  /* 0x0000000605ff7210 */ /* 0x000fe20007f3e0ff */
[----:B------:R-:W-:-:S04]  /*87d0*/  IMAD.X R5, RZ, RZ, RZ, P0 ;  /* 0x000000ffff057224 */ /* 0x000fc800000e06ff */
[----:B------:R-:W-:-:S08]  /*87e0*/  IMAD.WIDE.U32.X R4, R13, UR7, R4, P1 ;  /* 0x000000070d047c25 */ /* 0x000fd000088e0404 */
.L_x_161:
[--C-:B------:R-:W-:Y:S01]  /*87f0*/  SHF.R.U64 R13, R4, UR9, R5.reuse ;  /* 0x00000009040d7c19 */ /* 0x100fe20008001205 */
[----:B------:R-:W1:Y:S01]  /*8800*/  F2I.U32.TRUNC.NTZ R20, R20 ;  /* 0x0000001400147305 */ /* 0x000e62000020f000 */
[----:B------:R-:W-:Y:S01]  /*8810*/  SHF.R.U32.HI R4, RZ, UR9, R5 ;  /* 0x00000009ff047c19 */ /* 0x000fe20008011605 */
[----:B------:R-:W-:Y:S01]  /*8820*/  ULDC.64 UR6, c[0x0][0x8c8] ;  /* 0x0002320000067ab9 */ /* 0x000fe20000000a00 */
[----:B------:R-:W-:Y:S01]  /*8830*/  IADD3 R7, P0, RZ, -R13, RZ ;  /* 0x8000000dff077210 */ /* 0x000fe20007f1e0ff */
[----:B------:R-:W-:Y:S01]  /*8840*/  ULDC.64 UR8, c[0x0][0x8e8] ;  /* 0x00023a0000087ab9 */ /* 0x000fe20000000a00 */
[----:B------:R-:W3:Y:S03]  /*8850*/  LDC R22, c[0x0][0x148] ;  /* 0x00005200ff167b82 */ /* 0x000ee60000000800 */
[----:B------:R-:W-:Y:S01]  /*8860*/  IMAD.X R4, RZ, RZ, ~R4, P0 ;  /* 0x000000ffff047224 */ /* 0x000fe200000e0e04 */
[----:B------:R-:W-:-:S03]  /*8870*/  ISETP.NE.U32.AND P0, PT, RZ, UR8, PT ;  /* 0x00000008ff007c0c */ /* 0x000fc6000bf05070 */
[----:B------:R-:W-:Y:S01]  /*8880*/  IMAD R6, R4, UR6, RZ ;  /* 0x0000000604067c24 */ /* 0x000fe2000f8e02ff */
[----:B------:R-:W-:Y:S01]  /*8890*/  ISETP.NE.AND.EX P0, PT, RZ, UR9, PT, P0 ;  /* 0x00000009ff007c0c */ /* 0x000fe2000bf05300 */
[----:B------:R-:W-:Y:S01]  /*88a0*/  IMAD.WIDE.U32 R4, R7, UR6, R16 ;  /* 0x0000000607047c25 */ /* 0x000fe2000f8e0010 */
[----:B------:R-:W-:-:S03]  /*88b0*/  ULDC UR6, c[0x0][0x8c0] ;  /* 0x0002300000067ab9 */ /* 0x000fc60000000800 */
[----:B------:R-:W-:Y:S01]  /*88c0*/  IMAD R7, R7, UR7, R6 ;  /* 0x0000000707077c24 */ /* 0x000fe2000f8e0206 */
[----:B-1----:R-:W-:Y:S01]  /*88d0*/  IADD3 R6, -R20, RZ, RZ ;  /* 0x000000ff14067210 */ /* 0x002fe20007ffe1ff */
[----:B------:R-:W-:Y:S02]  /*88e0*/  ULDC UR7, c[0x0][0x154] ;  /* 0x0000550000077ab9 */ /* 0x000fe40000000800 */
[----:B------:R-:W-:Y:S02]  /*88f0*/  IMAD.IADD R5, R5, 0x1, R7 ;  /* 0x0000000105057824 */ /* 0x000fe400078e0207 */
[----:B--2---:R-:W-:Y:S01]  /*8900*/  IMAD R14, R15, R6, R14 ;  /* 0x000000060f0e7224 */ /* 0x004fe200078e020e */
[----:B------:R-:W-:Y:S02]  /*8910*/  I2FP.F32.U32 R6, R11 ;  /* 0x0000000b00067245 */ /* 0x000fe40000201000 */
[--C-:B------:R-:W-:Y:S02]  /*8920*/  SHF.R.U64 R15, R4, UR6, R5.reuse ;  /* 0x00000006040f7c19 */ /* 0x100fe40008001205 */
[----:B------:R-:W-:Y:S01]  /*8930*/  SHF.R.U32.HI R4, RZ, UR6, R5 ;  /* 0x00000006ff047c19 */ /* 0x000fe20008011605 */
[----:B------:R-:W-:Y:S01]  /*8940*/  FMUL R6, R6, UR7 ;  /* 0x0000000706067c20 */ /* 0x000fe20008400000 */
[----:B------:R-:W-:-:S02]  /*8950*/  ULDC UR6, c[0x0][0x8b0] ;  /* 0x00022c0000067ab9 */ /* 0x000fc40000000800 */
[--C-:B------:R-:W-:Y:S01]  /*8960*/  SHF.R.U64 R21, R15, UR6, R4.reuse ;  /* 0x000000060f157c19 */ /* 0x100fe20008001204 */
[----:B------:R1:W2:Y:S01]  /*8970*/  F2I.U32.TRUNC.NTZ R24, R6 ;  /* 0x0000000600187305 */ /* 0x0002a2000020f000 */
[----:B------:R-:W-:Y:S01]  /*8980*/  SHF.R.U32.HI R4, RZ, UR6, R4 ;  /* 0x00000006ff047c19 */ /* 0x000fe20008011604 */
[----:B------:R-:W-:-:S03]  /*8990*/  ULDC UR6, c[0x0][0x900] ;  /* 0x0002400000067ab9 */ /* 0x000fc60000000800 */
[--C-:B------:R-:W-:Y:S02]  /*89a0*/  SHF.R.U64 R20, R21, UR6, R4.reuse ;  /* 0x0000000615147c19 */ /* 0x100fe40008001204 */
[----:B------:R-:W-:-:S03]  /*89b0*/  SHF.R.U32.HI R23, RZ, UR6, R4 ;  /* 0x00000006ff177c19 */ /* 0x000fc60008011604 */
[----:B------:R-:W-:Y:S02]  /*89c0*/  IMAD.MOV.U32 R4, RZ, RZ, R20 ;  /* 0x000000ffff047224 */ /* 0x000fe400078e0014 */
[----:B------:R-:W-:Y:S01]  /*89d0*/  IMAD.MOV.U32 R5, RZ, RZ, R23 ;  /* 0x000000ffff057224 */ /* 0x000fe200078e0017 */
[----:B-1----:R-:W-:Y:S06]  /*89e0*/  @!P0 BRA `(.L_x_162) ;  /* 0x0000000000288947 */ /* 0x002fec0003800000 */
        /* <DEDUP_REMOVED lines=10> */
.L_x_162:
[----:B------:R-:W-:Y:S01]  /*8a90*/  ISETP.NE.AND P0, PT, R2, 0x1, PT ;  /* 0x000000010200780c */ /* 0x000fe20003f05270 */
[----:B------:R-:W-:Y:S01]  /*8aa0*/  ULDC UR6, c[0x0][0x8f0] ;  /* 0x00023c0000067ab9 */ /* 0x000fe20000000800 */
[----:B--2---:R-:W-:Y:S01]  /*8ab0*/  IADD3 R24, -R24, RZ, RZ ;  /* 0x000000ff18187210 */ /* 0x004fe20007ffe1ff */
[----:B------:R-:W-:Y:S01]  /*8ac0*/  ULDC UR7, c[0x0][0x8b8] ;  /* 0x00022e0000077ab9 */ /* 0x000fe20000000800 */
[----:B------:R-:W-:Y:S01]  /*8ad0*/  SHF.R.U64 R4, R4, UR6, R5 ;  /* 0x0000000604047c19 */ /* 0x000fe20008001205 */
[----:B------:R-:W-:Y:S01]  /*8ae0*/  ULDC UR6, c[0x0][0x8e0] ;  /* 0x0002380000067ab9 */ /* 0x000fe20000000800 */
[----:B------:R-:W-:Y:S01]  /*8af0*/  LOP3.LUT R21, R21, UR17, RZ, 0xc0, !PT ;  /* 0x0000001115157c12 */ /* 0x000fe2000f8ec0ff */
[----:B------:R-:W-:Y:S01]  /*8b00*/  IMAD.MOV.U32 R6, RZ, RZ, R13 ;  /* 0x000000ffff067224 */ /* 0x000fe200078e000d */
[----:B------:R-:W-:Y:S01]  /*8b10*/  LOP3.LUT R15, R15, UR5, RZ, 0xc0, !PT ;  /* 0x000000050f0f7c12 */ /* 0x000fe2000f8ec0ff */
[----:B------:R-:W-:Y:S02]  /*8b20*/  IMAD.MOV R5, RZ, RZ, -R4 ;  /* 0x000000ffff057224 */ /* 0x000fe400078e0a04 */
[----:B------:R-:W-:-:S02]  /*8b30*/  IMAD R21, R4, UR18, R21 ;  /* 0x0000001204157c24 */ /* 0x000fc4000f8e0215 */
[----:B---3--:R-:W-:Y:S02]  /*8b40*/  @P0 IMAD R14, R22, R24, R11 ;  /* 0x00000018160e0224 */ /* 0x008fe400078e020b */
[----:B------:R-:W-:Y:S01]  /*8b50*/  IMAD R20, R5, UR6, R20 ;  /* 0x0000000605147c24 */ /* 0x000fe2000f8e0214 */
[----:B------:R-:W-:Y:S01]  /*8b60*/  ULDC UR6, c[0x0][0x8a8] ;  /* 0x00022a0000067ab9 */ /* 0x000fe20000000800 */
[----:B------:R-:W-:Y:S02]  /*8b70*/  IMAD R14, R21, UR7, R14 ;  /* 0x00000007150e7c24 */ /* 0x000fe4000f8e020e */
[----:B------:R-:W-:Y:S02]  /*8b80*/  IMAD R5, R20, UR6, R15 ;  /* 0x0000000614057c24 */ /* 0x000fe4000f8e020f */
[----:B------:R-:W-:-:S03]  /*8b90*/  IMAD.MOV.U32 R4, RZ, RZ, 0x1 ;  /* 0x00000001ff047424 */ /* 0x000fc600078e00ff */
[----:B------:R-:W-:Y:S02]  /*8ba0*/  SEL R7, R5, R14, !P0 ;  /* 0x0000000e05077207 */ /* 0x000fe40004000000 */
[----:B------:R-:W-:-:S07]  /*8bb0*/  SEL R20, R14, R5, !P0 ;  /* 0x000000050e147207 */ /* 0x000fce0004000000 */
.L_x_160:
[----:B------:R-:W-:Y:S05]  /*8bc0*/  BSYNC B1 ;  /* 0x0000000000017941 */ /* 0x000fea0003800000 */
.L_x_159:
[----:B------:R-:W-:-:S13]  /*8bd0*/  LOP3.LUT P0, RZ, R4, 0xff, RZ, 0xc0, !PT ;  /* 0x000000ff04ff7812 */ /* 0x000fda000780c0ff */
[----:B------:R-:W-:Y:S05]  /*8be0*/  @P0 BRA `(.L_x_163) ;  /* 0xfffffff400480947 */ /* 0x000fea000383ffff */
[----:B------:R-:W-:Y:S05]  /*8bf0*/  BSYNC B0 ;  /* 0x0000000000007941 */ /* 0x000fea0003800000 */
.L_x_152:
[----:B------:R-:W-:-:S03]  /*8c00*/  UMOV UR6, 0xffffffff ;  /* 0xffffffff00067882 */ /* 0x000fc60000000000 */
[----:B------:R-:W-:Y:S05]  /*8c10*/  BRA.DIV UR6, `(.L_x_164) ;  /* 0x0000000e06407947 */ /* 0x000fea000b800000 */
[----:B------:R-:W-:-:S13]  /*8c20*/  ELECT P6, URZ, PT ;  /* 0x00000000003f782f */ /* 0x000fda00038c0000 */
.L_x_197:
[----:B------:R-:W-:Y:S04]  /*8c30*/  BSSY B0, `(.L_x_165) ;  /* 0x0000073000007945 */ /* 0x000fe80003800000 */
[----:B------:R-:W-:Y:S05]  /*8c40*/  @!P6 BRA `(.L_x_166) ;  /* 0x0000000400c4e947 */ /* 0x000fea0003800000 */
[----:B------:R-:W-:-:S04]  /*8c50*/  LOP3.LUT R19, R19, 0x2, RZ, 0xfc, !PT ;  /* 0x0000000213137812 */ /* 0x000fc800078efcff */
[----:B------:R-:W-:-:S13]  /*8c60*/  ISETP.NE.AND P0, PT, R19, 0x3, PT ;  /* 0x000000031300780c */ /* 0x000fda0003f05270 */
[----:B------:R-:W-:Y:S05]  /*8c70*/  @!P0 BRA `(.L_x_167) ;  /* 0x0000000000048947 */ /* 0x000fea0003800000 */
[----:B------:R-:W-:Y:S01]  /*8c80*/  BPT.TRAP 0x1 ;  /* 0x000000040000795c */ /* 0x000fe20000300000 */
.L_x_167:
[----:B------:R-:W1:Y:S01]  /*8c90*/  S2R R3, SR_CgaCtaId ;  /* 0x0000000000037919 */ /* 0x000e620000008800 */
[----:B------:R-:W-:-:S04]  /*8ca0*/  MOV R2, 0x400 ;  /* 0x0000040000027802 */ /* 0x000fc80000000f00 */
[----:B-1----:R-:W-:Y:S02]  /*8cb0*/  LEA R3, R3, R2, 0x18 ;  /* 0x0000000203037211 */ /* 0x002fe400078ec0ff */
[----:B------:R-:W-:-:S03]  /*8cc0*/  SHF.L.U32 R2, R0, 0x1f, RZ ;  /* 0x0000001f00027819 */ /* 0x000fc600000006ff */
[----:B------:R-:W-:-:S04]  /*8cd0*/  VIADD R3, R3, 0x60 ;  /* 0x0000006003037836 */ /* 0x000fc80000000000 */
[C---:B------:R-:W-:Y:S02]  /*8ce0*/  IMAD R7, R12.reuse, 0x8, R3 ;  /* 0x000000080c077824 */ /* 0x040fe400078e0203 */
[----:B------:R-:W-:Y:S02]  /*8cf0*/  VIADD R12, R12, 0x1 ;  /* 0x000000010c0c7836 */ /* 0x000fe40000000000 */
[----:B------:R-:W1:Y:S03]  /*8d00*/  SYNCS.PHASECHK.TRANS64.TRYWAIT P0, [R7+URZ], R2 ;  /* 0x00000002070075a7 */ /* 0x000e66000800017f */
[----:B------:R-:W-:-:S04]  /*8d10*/  ISETP.NE.AND P1, PT, R12, 0xc, PT ;  /* 0x0000000c0c00780c */ /* 0x000fc80003f25270 */
[----:B------:R-:W-:Y:S02]  /*8d20*/  SEL R5, RZ, 0x1, P1 ;  /* 0x00000001ff057807 */ /* 0x000fe40000800000 */
[----:B------:R-:W-:Y:S02]  /*8d30*/  SEL R12, R12, RZ, P1 ;  /* 0x000000ff0c0c7207 */ /* 0x000fe40000800000 */
[----:B------:R-:W-:Y:S02]  /*8d40*/  LOP3.LUT R5, R0, R5, RZ, 0x3c, !PT ;  /* 0x0000000500057212 */ /* 0x000fe400078e3cff */
[----:B------:R-:W-:Y:S02]  /*8d50*/  LEA R9, R12, R3, 0x3 ;  /* 0x000000030c097211 */ /* 0x000fe400078e18ff */
[----:B------:R-:W-:Y:S01]  /*8d60*/  SHF.L.U32 R4, R5, 0x1f, RZ ;  /* 0x0000001f05047819 */ /* 0x000fe200000006ff */
[----:B-1----:R-:W-:Y:S06]  /*8d70*/  @!P0 BRA `(.L_x_168) ;  /* 0x0000000c00088947 */ /* 0x002fec0003800000 */
.L_x_198:
[----:B------:R-:W2:Y:S01]  /*8d80*/  SYNCS.PHASECHK.TRANS64.TRYWAIT P0, [R9+URZ], R4 ;  /* 0x00000004090075a7 */ /* 0x000ea2000800017f */
[----:B------:R-:W-:-:S05]  /*8d90*/  VIADD R0, R12, 0x1 ;  /* 0x000000010c007836 */ /* 0x000fca0000000000 */
[----:B------:R-:W-:-:S04]  /*8da0*/  ISETP.NE.AND P1, PT, R0, 0xc, PT ;  /* 0x0000000c0000780c */ /* 0x000fc80003f25270 */
[----:B-1----:R-:W-:Y:S02]  /*8db0*/  SEL R2, RZ, 0x1, P1 ;  /* 0x00000001ff027807 */ /* 0x002fe40000800000 */
[----:B------:R-:W-:Y:S02]  /*8dc0*/  SEL R0, R0, RZ, P1 ;  /* 0x000000ff00007207 */ /* 0x000fe40000800000 */
[----:B------:R-:W-:-:S03]  /*8dd0*/  LOP3.LUT R7, R5, R2, RZ, 0x3c, !PT ;  /* 0x0000000205077212 */ /* 0x000fc600078e3cff */
[----:B------:R-:W-:Y:S01]  /*8de0*/  IMAD R6, R0, 0x8, R3 ;  /* 0x0000000800067824 */ /* 0x000fe200078e0203 */
[----:B------:R-:W-:Y:S01]  /*8df0*/  SHF.L.U32 R5, R7, 0x1f, RZ ;  /* 0x0000001f07057819 */ /* 0x000fe200000006ff */
[----:B--2---:R-:W-:Y:S06]  /*8e00*/  @!P0 BRA `(.L_x_169) ;  /* 0x0000000800f88947 */ /* 0x004fec0003800000 */
.L_x_199:
[----:B------:R-:W2:Y:S01]  /*8e10*/  SYNCS.PHASECHK.TRANS64.TRYWAIT P0, [R6+URZ], R5 ;  /* 0x00000005060075a7 */ /* 0x000ea2000800017f */
[----:B------:R-:W-:-:S05]  /*8e20*/  VIADD R0, R0, 0x1 ;  /* 0x0000000100007836 */ /* 0x000fca0000000000 */
[----:B------:R-:W-:-:S04]  /*8e30*/  ISETP.NE.AND P1, PT, R0, 0xc, PT ;  /* 0x0000000c0000780c */ /* 0x000fc80003f25270 */
[----:B------:R-:W-:Y:S02]  /*8e40*/  SEL R2, RZ, 0x1, P1 ;  /* 0x00000001ff027807 */ /* 0x000fe40000800000 */
[----:B------:R-:W-:Y:S02]  /*8e50*/  SEL R0, R0, RZ, P1 ;  /* 0x000000ff00007207 */ /* 0x000fe40000800000 */
[----:B------:R-:W-:-:S03]  /*8e60*/  LOP3.LUT R7, R7, R2, RZ, 0x3c, !PT ;  /* 0x0000000207077212 */ /* 0x000fc600078e3cff */
[----:B-1----:R-:W-:Y:S01]  /*8e70*/  IMAD R9, R0, 0x8, R3 ;  /* 0x0000000800097824 */ /* 0x002fe200078e0203 */
[----:B------:R-:W-:Y:S01]  /*8e80*/  SHF.L.U32 R4, R7, 0x1f, RZ ;  /* 0x0000001f07047819 */ /* 0x000fe200000006ff */
[----:B--2---:R-:W-:Y:S06]  /*8e90*/  @!P0 BRA `(.L_x_170) ;  /* 0x0000000800e88947 */ /* 0x004fec0003800000 */
.L_x_200:
        /* <DEDUP_REMOVED lines=9> */
.L_x_201:
[----:B------:R-:W2:Y:S01]  /*8f30*/  SYNCS.PHASECHK.TRANS64.TRYWAIT P0, [R6+URZ], R5 ;  /* 0x00000005060075a7 */ /* 0x000ea2000800017f */
[----:B------:R-:W-:-:S04]  /*8f40*/  IADD3 R0, R0, 0x1, RZ ;  /* 0x0000000100007810 */ /* 0x000fc80007ffe0ff */
[----:B------:R-:W-:-:S04]  /*8f50*/  ISETP.NE.AND P1, PT, R0, 0xc, PT ;  /* 0x0000000c0000780c */ /* 0x000fc80003f25270 */
[----:B------:R-:W-:Y:S02]  /*8f60*/  SEL R2, RZ, 0x1, P1 ;  /* 0x00000001ff027807 */ /* 0x000fe40000800000 */
[----:B------:R-:W-:Y:S02]  /*8f70*/  SEL R0, R0, RZ, P1 ;  /* 0x000000ff00007207 */ /* 0x000fe40000800000 */
[----:B------:R-:W-:-:S03]  /*8f80*/  LOP3.LUT R7, R7, R2, RZ, 0x3c, !PT ;  /* 0x0000000207077212 */ /* 0x000fc600078e3cff */
[----:B-1----:R-:W-:Y:S01]  /*8f90*/  IMAD R9, R0, 0x8, R3 ;  /* 0x0000000800097824 */ /* 0x002fe200078e0203 */
[----:B------:R-:W-:Y:S01]  /*8fa0*/  SHF.L.U32 R4, R7, 0x1f, RZ ;  /* 0x0000001f07047819 */ /* 0x000fe200000006ff */
[----:B--2---:R-:W-:Y:S06]  /*8fb0*/  @!P0 BRA `(.L_x_172) ;  /* 0x0000000800c88947 */ /* 0x004fec0003800000 */
.L_x_202:
        /* <DEDUP_REMOVED lines=9> */
.L_x_203:
        /* <DEDUP_REMOVED lines=9> */
.L_x_204:
        /* <DEDUP_REMOVED lines=9> */
.L_x_205:
        /* <DEDUP_REMOVED lines=9> */
.L_x_206:
        /* <DEDUP_REMOVED lines=9> */
.L_x_207:
[----:B------:R-:W2:Y:S01]  /*9290*/  SYNCS.PHASECHK.TRANS64.TRYWAIT P0, [R6+URZ], R5 ;  /* 0x00000005060075a7 */ /* 0x000ea2000800017f */
[----:B------:R-:W-:-:S04]  /*92a0*/  IADD3 R0, R0, 0x1, RZ ;  /* 0x0000000100007810 */ /* 0x000fc80007ffe0ff */
[----:B------:R-:W-:-:S04]  /*92b0*/  ISETP.NE.AND P1, PT, R0, 0xc, PT ;  /* 0x0000000c0000780c */ /* 0x000fc80003f25270 */
[----:B------:R-:W-:Y:S02]  /*92c0*/  SEL R2, RZ, 0x1, P1 ;  /* 0x00000001ff027807 */ /* 0x000fe40000800000 */
[----:B------:R-:W-:Y:S02]  /*92d0*/  SEL R0, R0, RZ, P1 ;  /* 0x000000ff00007207 */ /* 0x000fe40000800000 */
[----:B------:R-:W-:Y:S01]  /*92e0*/  LOP3.LUT R2, R7, R2, RZ, 0x3c, !PT ;  /* 0x0000000207027212 */ /* 0x000fe200078e3cff */
[----:B--2---:R-:W-:Y:S06]  /*92f0*/  @!P0 BRA `(.L_x_178) ;  /* 0x0000000800708947 */ /* 0x004fec0003800000 */
.L_x_208:
[----:B------:R-:W-:Y:S01]  /*9300*/  IMAD R3, R0, 0x8, R3 ;  /* 0x0000000800037824 */ /* 0x000fe200078e0203 */
[----:B------:R-:W-:-:S07]  /*9310*/  SHF.L.U32 R0, R2, 0x1f, RZ ;  /* 0x0000001f02007819 */ /* 0x000fce00000006ff */
.L_x_179:
[----:B---3--:R3:W4:Y:S02]  /*9320*/  SYNCS.PHASECHK.TRANS64.TRYWAIT P0, [R3+URZ], R0 ;  /* 0x00000000030075a7 */ /* 0x008724000800017f */
[----:B----4-:R-:W-:Y:S05]  /*9330*/  @!P0 NANOSLEEP.SYNCS 0x989680 ;  /* 0x009896800000895d */ /* 0x010fea0003900000 */
[----:B------:R-:W4:Y:S02]  /*9340*/  @!P0 SYNCS.PHASECHK.TRANS64 P0, [R3+URZ], R0 ;  /* 0x00000000030085a7 */ /* 0x000f24000800007f */
[----:B----4-:R-:W-:Y:S05]  /*9350*/  @!P0 BRA `(.L_x_179) ;  /* 0xfffffffc00f08947 */ /* 0x010fea000383ffff */
.L_x_166:
[----:B------:R-:W-:Y:S05]  /*9360*/  BSYNC B0 ;  /* 0x0000000000007941 */ /* 0x000fea0003800000 */
.L_x_165:
[----:B------:R-:W-:Y:S05]  /*9370*/  EXIT ;  /* 0x000000000000794d */ /* 0x000fea0003800000 */
.L_x_25:
[----:B---3--:R-:W-:-:S04]  /*9380*/  IMAD.U32 R5, RZ, RZ, UR5 ;  /* 0x00000005ff057e24 */ /* 0x008fc8000f8e00ff */
[----:B------:R3:W4:Y:S03]  /*9390*/  SYNCS.PHASECHK.TRANS64.TRYWAIT P0, [R5+URZ], R0 ;  /* 0x00000000050075a7 */ /* 0x000726000800017f */
[----:B----4-:R-:W-:Y:S05]  /*93a0*/  @!P0 NANOSLEEP.SYNCS 0x989680 ;  /* 0x009896800000895d */ /* 0x010fea0003900000 */
[----:B------:R-:W4:Y:S02]  /*93b0*/  @!P0 SYNCS.PHASECHK.TRANS64 P0, [R5+URZ], R0 ;  /* 0x00000000050085a7 */ /* 0x000f24000800007f */
[----:B----4-:R-:W-:Y:S05]  /*93c0*/  @!P0 BRA `(.L_x_25) ;  /* 0xfffffffc00ec8947 */ /* 0x010fea000383ffff */
[----:B------:R-:W-:Y:S05]  /*93d0*/  BRA `(.L_x_24) ;  /* 0xffffff8800787947 */ /* 0x000fea000383ffff */
.L_x_31:
[----:B---3--:R-:W-:-:S04]  /*93e0*/  IMAD.U32 R6, RZ, RZ, UR8 ;  /* 0x00000008ff067e24 */ /* 0x008fc8000f8e00ff */
[----:B------:R3:W4:Y:S03]  /*93f0*/  SYNCS.PHASECHK.TRANS64.TRYWAIT P0, [R6+URZ], R5 ;  /* 0x00000005060075a7 */ /* 0x000726000800017f */
[----:B----4-:R-:W-:Y:S05]  /*9400*/  @!P0 NANOSLEEP.SYNCS 0x989680 ;  /* 0x009896800000895d */ /* 0x010fea0003900000 */
[----:B------:R-:W4:Y:S02]  /*9410*/  @!P0 SYNCS.PHASECHK.TRANS64 P0, [R6+URZ], R5 ;  /* 0x00000005060085a7 */ /* 0x000f24000800007f */
[----:B----4-:R-:W-:Y:S05]  /*9420*/  @!P0 BRA `(.L_x_31) ;  /* 0xfffffffc00ec8947 */ /* 0x010fea000383ffff */
[----:B------:R-:W-:Y:S05]  /*9430*/  BRA `(.L_x_30) ;  /* 0xffffff9000b47947 */ /* 0x000fea000383ffff */
.L_x_57:
[----:B--2---:R2:W3:Y:S02]  /*9440*/  SYNCS.PHASECHK.TRANS64.TRYWAIT P0, [R13+URZ+0xc0], R0 ;  /* 0x0000c0000d0075a7 */ /* 0x0044e4000800017f */
[----:B---3--:R-:W-:Y:S05]  /*9450*/  @!P0 NANOSLEEP.SYNCS 0x989680 ;  /* 0x009896800000895d */ /* 0x008fea0003900000 */
[----:B------:R-:W3:Y:S02]  /*9460*/  @!P0 SYNCS.PHASECHK.TRANS64 P0, [R13+URZ+0xc0], R0 ;  /* 0x0000c0000d0085a7 */ /* 0x000ee4000800007f */
[----:B---3--:R-:W-:Y:S05]  /*9470*/  @!P0 BRA `(.L_x_57) ;  /* 0xfffffffc00f08947 */ /* 0x008fea000383ffff */
[----:B------:R-:W-:Y:S05]  /*9480*/  BRA `(.L_x_180) ;  /* 0xffffffa400d47947 */ /* 0x000fea000383ffff */
.L_x_68:
[----:B--2---:R2:W3:Y:S02]  /*9490*/  SYNCS.PHASECHK.TRANS64.TRYWAIT P1, [R14+URZ+0xc0], R9 ;  /* 0x0000c0090e0075a7 */ /* 0x0044e4000802017f */
[----:B---3--:R-:W-:Y:S05]  /*94a0*/  @!P1 NANOSLEEP.SYNCS 0x989680 ;  /* 0x009896800000995d */ /* 0x008fea0003900000 */
[----:B------:R-:W3:Y:S02]  /*94b0*/  @!P1 SYNCS.PHASECHK.TRANS64 P1, [R14+URZ+0xc0], R9 ;  /* 0x0000c0090e0095a7 */ /* 0x000ee4000802007f */
[----:B---3--:R-:W-:Y:S05]  /*94c0*/  @!P1 BRA `(.L_x_68) ;  /* 0xfffffffc00f09947 */ /* 0x008fea000383ffff */
[----:B------:R-:W-:Y:S05]  /*94d0*/  BRA `(.L_x_181) ;  /* 0xffffffb0006c7947 */ /* 0x000fea000383ffff */
.L_x_79:
[----:B--2---:R2:W3:Y:S02]  /*94e0*/  SYNCS.PHASECHK.TRANS64.TRYWAIT P1, [R13+URZ+0xc0], R10 ;  /* 0x0000c00a0d0075a7 */ /* 0x0044e4000802017f */
[----:B---3--:R-:W-:Y:S05]  /*94f0*/  @!P1 NANOSLEEP.SYNCS 0x989680 ;  /* 0x009896800000995d */ /* 0x008fea0003900000 */
[----:B------:R-:W3:Y:S02]  /*9500*/  @!P1 SYNCS.PHASECHK.TRANS64 P1, [R13+URZ+0xc0], R10 ;  /* 0x0000c00a0d0095a7 */ /* 0x000ee4000802007f */
[----:B---3--:R-:W-:Y:S05]  /*9510*/  @!P1 BRA `(.L_x_79) ;  /* 0xfffffffc00f09947 */ /* 0x008fea000383ffff */
[----:B------:R-:W-:Y:S05]  /*9520*/  BRA `(.L_x_182) ;  /* 0xffffffb8008c7947 */ /* 0x000fea000383ffff */
.L_x_90:
[----:B--2---:R2:W3:Y:S02]  /*9530*/  SYNCS.PHASECHK.TRANS64.TRYWAIT P1, [R10+URZ+0xc0], R9 ;  /* 0x0000c0090a0075a7 */ /* 0x0044e4000802017f */
[----:B---3--:R-:W-:Y:S05]  /*9540*/  @!P1 NANOSLEEP.SYNCS 0x989680 ;  /* 0x009896800000995d */ /* 0x008fea0003900000 */
[----:B------:R-:W3:Y:S02]  /*9550*/  @!P1 SYNCS.PHASECHK.TRANS64 P1, [R10+URZ+0xc0], R9 ;  /* 0x0000c0090a0095a7 */ /* 0x000ee4000802007f */
[----:B---3--:R-:W-:Y:S05]  /*9560*/  @!P1 BRA `(.L_x_90) ;  /* 0xfffffffc00f09947 */ /* 0x008fea000383ffff */
[----:B------:R-:W-:Y:S05]  /*9570*/  BRA `(.L_x_183) ;  /* 0xffffffc000ac7947 */ /* 0x000fea000383ffff */
.L_x_106:
[----:B-1----:R-:W-:-:S04]  /*9580*/  IMAD.U32 R4, RZ, RZ, UR4 ;  /* 0x00000004ff047e24 */ /* 0x002fc8000f8e00ff */
[----:B------:R1:W2:Y:S03]  /*9590*/  SYNCS.PHASECHK.TRANS64.TRYWAIT P0, [R4+URZ+0x108], R3 ;  /* 0x00010803040075a7 */ /* 0x0002a6000800017f */
[----:B--2---:R-:W-:Y:S05]  /*95a0*/  @!P0 NANOSLEEP.SYNCS 0x989680 ;  /* 0x009896800000895d */ /* 0x004fea0003900000 */
[----:B------:R-:W2:Y:S02]  /*95b0*/  @!P0 SYNCS.PHASECHK.TRANS64 P0, [R4+URZ+0x108], R3 ;  /* 0x00010803040085a7 */ /* 0x000ea4000800007f */
[----:B--2---:R-:W-:Y:S05]  /*95c0*/  @!P0 BRA `(.L_x_106) ;  /* 0xfffffffc00ec8947 */ /* 0x004fea000383ffff */
[----:B------:R-:W-:Y:S05]  /*95d0*/  BRA `(.L_x_105) ;  /* 0xffffffd400d47947 */ /* 0x000fea000383ffff */
.L_x_115:
[----:B-1----:R-:W-:-:S04]  /*95e0*/  IMAD.U32 R5, RZ, RZ, UR5 ;  /* 0x00000005ff057e24 */ /* 0x002fc8000f8e00ff */
[----:B------:R1:W2:Y:S03]  /*95f0*/  SYNCS.PHASECHK.TRANS64.TRYWAIT P1, [R5+URZ+0xe0], R4 ;  /* 0x0000e004050075a7 */ /* 0x0002a6000802017f */
[----:B--2---:R-:W-:Y:S05]  /*9600*/  @!P1 NANOSLEEP.SYNCS 0x989680 ;  /* 0x009896800000995d */ /* 0x004fea0003900000 */
[----:B------:R-:W2:Y:S02]  /*9610*/  @!P1 SYNCS.PHASECHK.TRANS64 P1, [R5+URZ+0xe0], R4 ;  /* 0x0000e004050095a7 */ /* 0x000ea4000802007f */
[----:B--2---:R-:W-:Y:S05]  /*9620*/  @!P1 BRA `(.L_x_115) ;  /* 0xfffffffc00ec9947 */ /* 0x004fea000383ffff */
[----:B------:R-:W-:Y:S05]  /*9630*/  BRA `(.L_x_184) ;  /* 0xffffffd800c07947 */ /* 0x000fea000383ffff */
.L_x_121:
[----:B-12---:R-:W-:-:S04]  /*9640*/  MOV R5, UR5 ;  /* 0x0000000500057c02 */ /* 0x006fc80008000f00 */
[----:B------:R1:W2:Y:S03]  /*9650*/  SYNCS.PHASECHK.TRANS64.TRYWAIT P1, [R5+URZ+0xe8], R4 ;  /* 0x0000e804050075a7 */ /* 0x0002a6000802017f */
[----:B--2---:R-:W-:Y:S05]  /*9660*/  @!P1 NANOSLEEP.SYNCS 0x989680 ;  /* 0x009896800000995d */ /* 0x004fea0003900000 */
[----:B------:R-:W2:Y:S02]  /*9670*/  @!P1 SYNCS.PHASECHK.TRANS64 P1, [R5+URZ+0xe8], R4 ;  /* 0x0000e804050095a7 */ /* 0x000ea4000802007f */
[----:B--2---:R-:W-:Y:S05]  /*9680*/  @!P1 BRA `(.L_x_121) ;  /* 0xfffffffc00ec9947 */ /* 0x004fea000383ffff */
[----:B------:R-:W-:Y:S05]  /*9690*/  BRA `(.L_x_185) ;  /* 0xffffffdc00087947 */ /* 0x000fea000383ffff */
.L_x_127:
[----:B-123--:R-:W-:-:S04]  /*96a0*/  IMAD.U32 R5, RZ, RZ, UR5 ;  /* 0x00000005ff057e24 */ /* 0x00efc8000f8e00ff */
[----:B------:R1:W2:Y:S03]  /*96b0*/  SYNCS.PHASECHK.TRANS64.TRYWAIT P1, [R5+URZ+0xf0], R4 ;  /* 0x0000f004050075a7 */ /* 0x0002a6000802017f */
[----:B--2---:R-:W-:Y:S05]  /*96c0*/  @!P1 NANOSLEEP.SYNCS 0x989680 ;  /* 0x009896800000995d */ /* 0x004fea0003900000 */
[----:B------:R-:W2:Y:S02]  /*96d0*/  @!P1 SYNCS.PHASECHK.TRANS64 P1, [R5+URZ+0xf0], R4 ;  /* 0x0000f004050095a7 */ /* 0x000ea4000802007f */
[----:B--2---:R-:W-:Y:S05]  /*96e0*/  @!P1 BRA `(.L_x_127) ;  /* 0xfffffffc00ec9947 */ /* 0x004fea000383ffff */
[----:B------:R-:W-:Y:S05]  /*96f0*/  BRA `(.L_x_186) ;  /* 0xffffffdc00587947 */ /* 0x000fea000383ffff */
.L_x_133:
[----:B-1234-:R-:W-:-:S04]  /*9700*/  IMAD.U32 R5, RZ, RZ, UR5 ;  /* 0x00000005ff057e24 */ /* 0x01efc8000f8e00ff */
[----:B------:R1:W2:Y:S03]  /*9710*/  SYNCS.PHASECHK.TRANS64.TRYWAIT P1, [R5+URZ+0xf8], R4 ;  /* 0x0000f804050075a7 */ /* 0x0002a6000802017f */
[----:B--2---:R-:W-:Y:S05]  /*9720*/  @!P1 NANOSLEEP.SYNCS 0x989680 ;  /* 0x009896800000995d */ /* 0x004fea0003900000 */
[----:B------:R-:W2:Y:S02]  /*9730*/  @!P1 SYNCS.PHASECHK.TRANS64 P1, [R5+URZ+0xf8], R4 ;  /* 0x0000f804050095a7 */ /* 0x000ea4000802007f */
[----:B--2---:R-:W-:Y:S05]  /*9740*/  @!P1 BRA `(.L_x_133) ;  /* 0xfffffffc00ec9947 */ /* 0x004fea000383ffff */
[----:B------:R-:W-:Y:S05]  /*9750*/  BRA `(.L_x_187) ;  /* 0xffffffdc00a87947 */ /* 0x000fea000383ffff */
.L_x_145:
[----:B------:R1:W1:Y:S02]  /*9760*/  SYNCS.PHASECHK.TRANS64.TRYWAIT P0, [R3+URZ+0xe0], R0 ;  /* 0x0000e000030075a7 */ /* 0x000264000800017f */
[----:B-1----:R-:W-:Y:S05]  /*9770*/  @!P0 NANOSLEEP.SYNCS 0x989680 ;  /* 0x009896800000895d */ /* 0x002fea0003900000 */
[----:B------:R-:W1:Y:S02]  /*9780*/  @!P0 SYNCS.PHASECHK.TRANS64 P0, [R3+URZ+0xe0], R0 ;  /* 0x0000e000030085a7 */ /* 0x000e64000800007f */
[----:B-1----:R-:W-:Y:S05]  /*9790*/  @!P0 BRA `(.L_x_145) ;  /* 0xfffffffc00f08947 */ /* 0x002fea000383ffff */
[----:B------:R-:W-:Y:S05]  /*97a0*/  BRA `(.L_x_188) ;  /* 0xffffffe400a87947 */ /* 0x000fea000383ffff */
.L_x_147:
[----:B------:R1:W1:Y:S02]  /*97b0*/  SYNCS.PHASECHK.TRANS64.TRYWAIT P0, [R3+URZ+0xe8], R0 ;  /* 0x0000e800030075a7 */ /* 0x000264000800017f */
[----:B-1----:R-:W-:Y:S05]  /*97c0*/  @!P0 NANOSLEEP.SYNCS 0x989680 ;  /* 0x009896800000895d */ /* 0x002fea0003900000 */
[----:B------:R-:W1:Y:S02]  /*97d0*/  @!P0 SYNCS.PHASECHK.TRANS64 P0, [R3+URZ+0xe8], R0 ;  /* 0x0000e800030085a7 */ /* 0x000e64000800007f */
[----:B-1----:R-:W-:Y:S05]  /*97e0*/  @!P0 BRA `(.L_x_147) ;  /* 0xfffffffc00f08947 */ /* 0x002fea000383ffff */
[----:B------:R-:W-:Y:S05]  /*97f0*/  BRA `(.L_x_189) ;  /* 0xffffffe400a47947 */ /* 0x000fea000383ffff */
.L_x_149:
[----:B------:R1:W1:Y:S02]  /*9800*/  SYNCS.PHASECHK.TRANS64.TRYWAIT P0, [R3+URZ+0xf0], R0 ;  /* 0x0000f000030075a7 */ /* 0x000264000800017f */
[----:B-1----:R-:W-:Y:S05]  /*9810*/  @!P0 NANOSLEEP.SYNCS 0x989680 ;  /* 0x009896800000895d */ /* 0x002fea0003900000 */
[----:B------:R-:W1:Y:S02]  /*9820*/  @!P0 SYNCS.PHASECHK.TRANS64 P0, [R3+URZ+0xf0], R0 ;  /* 0x0000f000030085a7 */ /* 0x000e64000800007f */
[----:B-1----:R-:W-:Y:S05]  /*9830*/  @!P0 BRA `(.L_x_149) ;  /* 0xfffffffc00f08947 */ /* 0x002fea000383ffff */
[----:B------:R-:W-:Y:S05]  /*9840*/  BRA `(.L_x_190) ;  /* 0xffffffe400a07947 */ /* 0x000fea000383ffff */
.L_x_153:
[----:B------:R-:W-:Y:S01]  /*9850*/  BSSY B1, `(.L_x_191) ;  /* 0x0000006000017945 */ /* 0x000fe20003800000 */
[----:B------:R-:W-:-:S07]  /*9860*/  IMAD.MOV.U32 R15, RZ, RZ, -0x1 ;  /* 0xffffffffff0f7424 */ /* 0x000fce00078e00ff */
[----:B------:R-:W-:Y:S05]  /*9870*/  WARPSYNC.COLLECTIVE R15, `(.L_x_192) ;  /* 0x000000000f0c7348 */ /* 0x000fea0003c00000 */
[----:B------:R-:W-:Y:S02]  /*9880*/  ELECT P6, UR62, PT ;  /* 0x00000000003e782f */ /* 0x000fe400038c0000 */
[----:B------:R-:W-:Y:S01]  /*9890*/  MOV R14, UR62 ;  /* 0x0000003e000e7c02 */ /* 0x000fe20008000f00 */
[----:B------:R-:W-:Y:S10]  /*98a0*/  ENDCOLLECTIVE ;  /* 0x000000000000791b */ /* 0x000ff40003800000 */
.L_x_192:
[----:B------:R-:W-:Y:S05]  /*98b0*/  BSYNC B1 ;  /* 0x0000000000017941 */ /* 0x000fea0003800000 */
.L_x_191:
[----:B------:R-:W-:Y:S05]  /*98c0*/  BRA `(.L_x_193) ;  /* 0xffffffe8001c7947 */ /* 0x000fea000383ffff */
.L_x_156:
[----:B-1----:R1:W2:Y:S02]  /*98d0*/  SYNCS.PHASECHK.TRANS64.TRYWAIT P0, [R14+URZ+0x60], R11 ;  /* 0x0000600b0e0075a7 */ /* 0x0022a4000800017f */
[----:B--2---:R-:W-:Y:S05]  /*98e0*/  @!P0 NANOSLEEP.SYNCS 0x989680 ;  /* 0x009896800000895d */ /* 0x004fea0003900000 */
[----:B------:R-:W2:Y:S02]  /*98f0*/  @!P0 SYNCS.PHASECHK.TRANS64 P0, [R14+URZ+0x60], R11 ;  /* 0x0000600b0e0085a7 */ /* 0x000ea4000800007f */
[----:B--2---:R-:W-:Y:S05]  /*9900*/  @!P0 BRA `(.L_x_156) ;  /* 0xfffffffc00f08947 */ /* 0x004fea000383ffff */
[----:B------:R-:W-:Y:S05]  /*9910*/  BRA `(.L_x_194) ;  /* 0xffffffe800547947 */ /* 0x000fea000383ffff */
.L_x_164:
[----:B------:R-:W-:Y:S01]  /*9920*/  BSSY B0, `(.L_x_195) ;  /* 0x0000006000007945 */ /* 0x000fe20003800000 */
[----:B------:R-:W-:-:S07]  /*9930*/  IMAD.MOV.U32 R15, RZ, RZ, -0x1 ;  /* 0xffffffffff0f7424 */ /* 0x000fce00078e00ff */
[----:B------:R-:W-:Y:S05]  /*9940*/  WARPSYNC.COLLECTIVE R15, `(.L_x_196) ;  /* 0x000000000f0c7348 */ /* 0x000fea0003c00000 */
[----:B------:R-:W-:Y:S02]  /*9950*/  ELECT P6, UR62, PT ;  /* 0x00000000003e782f */ /* 0x000fe400038c0000 */
[----:B------:R-:W-:Y:S01]  /*9960*/  MOV R14, UR62 ;  /* 0x0000003e000e7c02 */ /* 0x000fe20008000f00 */
[----:B------:R-:W-:Y:S10]  /*9970*/  ENDCOLLECTIVE ;  /* 0x000000000000791b */ /* 0x000ff40003800000 */
.L_x_196:
[----:B------:R-:W-:Y:S05]  /*9980*/  BSYNC B0 ;  /* 0x0000000000007941 */ /* 0x000fea0003800000 */
.L_x_195:
[----:B------:R-:W-:Y:S05]  /*9990*/  BRA `(.L_x_197) ;  /* 0xfffffff000a47947 */ /* 0x000fea000383ffff */
.L_x_168:
[----:B-1----:R1:W2:Y:S02]  /*99a0*/  SYNCS.PHASECHK.TRANS64.TRYWAIT P0, [R7+URZ], R2 ;  /* 0x00000002070075a7 */ /* 0x0022a4000800017f */
[----:B--2---:R-:W-:Y:S05]  /*99b0*/  @!P0 NANOSLEEP.SYNCS 0x989680 ;  /* 0x009896800000895d */ /* 0x004fea0003900000 */
[----:B------:R-:W2:Y:S02]  /*99c0*/  @!P0 SYNCS.PHASECHK.TRANS64 P0, [R7+URZ], R2 ;  /* 0x00000002070085a7 */ /* 0x000ea4000800007f */
[----:B--2---:R-:W-:Y:S05]  /*99d0*/  @!P0 BRA `(.L_x_168) ;  /* 0xfffffffc00f08947 */ /* 0x004fea000383ffff */
[----:B------:R-:W-:Y:S05]  /*99e0*/  BRA `(.L_x_198) ;  /* 0xfffffff000e47947 */ /* 0x000fea000383ffff */
.L_x_169:
[----:B-1----:R1:W2:Y:S02]  /*99f0*/  SYNCS.PHASECHK.TRANS64.TRYWAIT P0, [R9+URZ], R4 ;  /* 0x00000004090075a7 */ /* 0x0022a4000800017f */
[----:B--2---:R-:W-:Y:S05]  /*9a00*/  @!P0 NANOSLEEP.SYNCS 0x989680 ;  /* 0x009896800000895d */ /* 0x004fea0003900000 */
[----:B------:R-:W2:Y:S02]  /*9a10*/  @!P0 SYNCS.PHASECHK.TRANS64 P0, [R9+URZ], R4 ;  /* 0x00000004090085a7 */ /* 0x000ea4000800007f */
[----:B--2---:R-:W-:Y:S05]  /*9a20*/  @!P0 BRA `(.L_x_169) ;  /* 0xfffffffc00f08947 */ /* 0x004fea000383ffff */
[----:B------:R-:W-:Y:S05]  /*9a30*/  BRA `(.L_x_199) ;  /* 0xfffffff000f47947 */ /* 0x000fea000383ffff */
.L_x_170:
[----:B-1----:R1:W2:Y:S02]  /*9a40*/  SYNCS.PHASECHK.TRANS64.TRYWAIT P0, [R6+URZ], R5 ;  /* 0x00000005060075a7 */ /* 0x0022a4000800017f */
[----:B--2---:R-:W-:Y:S05]  /*9a50*/  @!P0 NANOSLEEP.SYNCS 0x989680 ;  /* 0x009896800000895d */ /* 0x004fea0003900000 */
[----:B------:R-:W2:Y:S02]  /*9a60*/  @!P0 SYNCS.PHASECHK.TRANS64 P0, [R6+URZ], R5 ;  /* 0x00000005060085a7 */ /* 0x000ea4000800007f */
[----:B--2---:R-:W-:Y:S05]  /*9a70*/  @!P0 BRA `(.L_x_170) ;  /* 0xfffffffc00f08947 */ /* 0x004fea000383ffff */
[----:B------:R-:W-:Y:S05]  /*9a80*/  BRA `(.L_x_200) ;  /* 0xfffffff400047947 */ /* 0x000fea000383ffff */
.L_x_171:
[----:B-1----:R1:W2:Y:S02]  /*9a90*/  SYNCS.PHASECHK.TRANS64.TRYWAIT P0, [R9+URZ], R4 ;  /* 0x00000004090075a7 */ /* 0x0022a4000800017f */
[----:B--2---:R-:W-:Y:S05]  /*9aa0*/  @!P0 NANOSLEEP.SYNCS 0x989680 ;  /* 0x009896800000895d */ /* 0x004fea0003900000 */
[----:B------:R-:W2:Y:S02]  /*9ab0*/  @!P0 SYNCS.PHASECHK.TRANS64 P0, [R9+URZ], R4 ;  /* 0x00000004090085a7 */ /* 0x000ea4000800007f */
[----:B--2---:R-:W-:Y:S05]  /*9ac0*/  @!P0 BRA `(.L_x_171) ;  /* 0xfffffffc00f08947 */ /* 0x004fea000383ffff */
[----:B------:R-:W-:Y:S05]  /*9ad0*/  BRA `(.L_x_201) ;  /* 0xfffffff400147947 */ /* 0x000fea000383ffff */
.L_x_172:
[----:B-1----:R1:W2:Y:S02]  /*9ae0*/  SYNCS.PHASECHK.TRANS64.TRYWAIT P0, [R6+URZ], R5 ;  /* 0x00000005060075a7 */ /* 0x0022a4000800017f */
[----:B--2---:R-:W-:Y:S05]  /*9af0*/  @!P0 NANOSLEEP.SYNCS 0x989680 ;  /* 0x009896800000895d */ /* 0x004fea0003900000 */
[----:B------:R-:W2:Y:S02]  /*9b00*/  @!P0 SYNCS.PHASECHK.TRANS64 P0, [R6+URZ], R5 ;  /* 0x00000005060085a7 */ /* 0x000ea4000800007f */
[----:B--2---:R-:W-:Y:S05]  /*9b10*/  @!P0 BRA `(.L_x_172) ;  /* 0xfffffffc00f08947 */ /* 0x004fea000383ffff */
[----:B------:R-:W-:Y:S05]  /*9b20*/  BRA `(.L_x_202) ;  /* 0xfffffff400247947 */ /* 0x000fea000383ffff */
.L_x_173:
[----:B-1----:R1:W2:Y:S02]  /*9b30*/  SYNCS.PHASECHK.TRANS64.TRYWAIT P0, [R9+URZ], R4 ;  /* 0x00000004090075a7 */ /* 0x0022a4000800017f */
[----:B--2---:R-:W-:Y:S05]  /*9b40*/  @!P0 NANOSLEEP.SYNCS 0x989680 ;  /* 0x009896800000895d */ /* 0x004fea0003900000 */
[----:B------:R-:W2:Y:S02]  /*9b50*/  @!P0 SYNCS.PHASECHK.TRANS64 P0, [R9+URZ], R4 ;  /* 0x00000004090085a7 */ /* 0x000ea4000800007f */
[----:B--2---:R-:W-:Y:S05]  /*9b60*/  @!P0 BRA `(.L_x_173) ;  /* 0xfffffffc00f08947 */ /* 0x004fea000383ffff */
[----:B------:R-:W-:Y:S05]  /*9b70*/  BRA `(.L_x_203) ;  /* 0xfffffff400347947 */ /* 0x000fea000383ffff */
.L_x_174:
[----:B-1----:R1:W2:Y:S02]  /*9b80*/  SYNCS.PHASECHK.TRANS64.TRYWAIT P0, [R6+URZ], R5 ;  /* 0x00000005060075a7 */ /* 0x0022a4000800017f */
[----:B--2---:R-:W-:Y:S05]  /*9b90*/  @!P0 NANOSLEEP.SYNCS 0x989680 ;  /* 0x009896800000895d */ /* 0x004fea0003900000 */
[----:B------:R-:W2:Y:S02]  /*9ba0*/  @!P0 SYNCS.PHASECHK.TRANS64 P0, [R6+URZ], R5 ;  /* 0x00000005060085a7 */ /* 0x000ea4000800007f */
[----:B--2---:R-:W-:Y:S05]  /*9bb0*/  @!P0 BRA `(.L_x_174) ;  /* 0xfffffffc00f08947 */ /* 0x004fea000383ffff */
[----:B------:R-:W-:Y:S05]  /*9bc0*/  BRA `(.L_x_204) ;  /* 0xfffffff400447947 */ /* 0x000fea000383ffff */
.L_x_175:
[----:B-1----:R1:W2:Y:S02]  /*9bd0*/  SYNCS.PHASECHK.TRANS64.TRYWAIT P0, [R9+URZ], R4 ;  /* 0x00000004090075a7 */ /* 0x0022a4000800017f */
[----:B--2---:R-:W-:Y:S05]  /*9be0*/  @!P0 NANOSLEEP.SYNCS 0x989680 ;  /* 0x009896800000895d */ /* 0x004fea0003900000 */
[----:B------:R-:W2:Y:S02]  /*9bf0*/  @!P0 SYNCS.PHASECHK.TRANS64 P0, [R9+URZ], R4 ;  /* 0x00000004090085a7 */ /* 0x000ea4000800007f */
[----:B--2---:R-:W-:Y:S05]  /*9c00*/  @!P0 BRA `(.L_x_175) ;  /* 0xfffffffc00f08947 */ /* 0x004fea000383ffff */
[----:B------:R-:W-:Y:S05]  /*9c10*/  BRA `(.L_x_205) ;  /* 0xfffffff400547947 */ /* 0x000fea000383ffff */
.L_x_176:
[----:B-1----:R1:W2:Y:S02]  /*9c20*/  SYNCS.PHASECHK.TRANS64.TRYWAIT P0, [R6+URZ], R5 ;  /* 0x00000005060075a7 */ /* 0x0022a4000800017f */
[----:B--2---:R-:W-:Y:S05]  /*9c30*/  @!P0 NANOSLEEP.SYNCS 0x989680 ;  /* 0x009896800000895d */ /* 0x004fea0003900000 */
[----:B------:R-:W2:Y:S02]  /*9c40*/  @!P0 SYNCS.PHASECHK.TRANS64 P0, [R6+URZ], R5 ;  /* 0x00000005060085a7 */ /* 0x000ea4000800007f */
[----:B--2---:R-:W-:Y:S05]  /*9c50*/  @!P0 BRA `(.L_x_176) ;  /* 0xfffffffc00f08947 */ /* 0x004fea000383ffff */
[----:B------:R-:W-:Y:S05]  /*9c60*/  BRA `(.L_x_206) ;  /* 0xfffffff400647947 */ /* 0x000fea000383ffff */
.L_x_177:
[----:B-1----:R1:W2:Y:S02]  /*9c70*/  SYNCS.PHASECHK.TRANS64.TRYWAIT P0, [R9+URZ], R4 ;  /* 0x00000004090075a7 */ /* 0x0022a4000800017f */
[----:B--2---:R-:W-:Y:S05]  /*9c80*/  @!P0 NANOSLEEP.SYNCS 0x989680 ;  /* 0x009896800000895d */ /* 0x004fea0003900000 */
[----:B------:R-:W2:Y:S02]  /*9c90*/  @!P0 SYNCS.PHASECHK.TRANS64 P0, [R9+URZ], R4 ;  /* 0x00000004090085a7 */ /* 0x000ea4000800007f */
[----:B--2---:R-:W-:Y:S05]  /*9ca0*/  @!P0 BRA `(.L_x_177) ;  /* 0xfffffffc00f08947 */ /* 0x004fea000383ffff */
[----:B------:R-:W-:Y:S05]  /*9cb0*/  BRA `(.L_x_207) ;  /* 0xfffffff400747947 */ /* 0x000fea000383ffff */
.L_x_178:
[----:B--2---:R2:W3:Y:S02]  /*9cc0*/  SYNCS.PHASECHK.TRANS64.TRYWAIT P0, [R6+URZ], R5 ;  /* 0x00000005060075a7 */ /* 0x0044e4000800017f */
[----:B---3--:R-:W-:Y:S05]  /*9cd0*/  @!P0 NANOSLEEP.SYNCS 0x989680 ;  /* 0x009896800000895d */ /* 0x008fea0003900000 */
[----:B------:R-:W3:Y:S02]  /*9ce0*/  @!P0 SYNCS.PHASECHK.TRANS64 P0, [R6+URZ], R5 ;  /* 0x00000005060085a7 */ /* 0x000ee4000800007f */
[----:B---3--:R-:W-:Y:S05]  /*9cf0*/  @!P0 BRA `(.L_x_178) ;  /* 0xfffffffc00f08947 */ /* 0x008fea000383ffff */
[----:B------:R-:W-:Y:S05]  /*9d00*/  BRA `(.L_x_208) ;  /* 0xfffffff4007c7947 */ /* 0x000fea000383ffff */
.L_x_209:
[----:B------:R-:W-:-:S00]  /*9d10*/  BRA `(.L_x_209) ;  /* 0xfffffffc00fc7947 */ /* 0x000fc0000383ffff */
[----:B------:R-:W-:-:S00]  /*9d20*/  NOP ;  /* 0x0000000000007918 */ /* 0x000fc00000000000 */
        /* <DEDUP_REMOVED lines=13> */
.L_x_210:


//--------------------- .nv.global.init           --------------------------
	.section	.nv.global.init,"aw",@progbits
.nv.global.init:
	.type		$str$24,@object
	.size		$str$24,($str$25 - $str$24)
$str$24:
        /*0000*/ 	.byte	0x28, 0x61, 0x64, 0x64, 0x72, 0x65, 0x73, 0x73, 0x20, 0x26, 0x20, 0x6d, 0x61, 0x73, 0x6b, 0x29
        /*0010*/ 	.byte	0x20, 0x3d, 0x3d, 0x20, 0x30, 0x00
	.type		$str$25,@object
	.size		$str$25,(__unnamed_1 - $str$25)
$str$25:
        /*0016*/ 	.byte	0x2f, 0x74, 0x6d, 0x70, 0x2f, 0x63, 0x75, 0x74, 0x6c, 0x61, 0x73, 0x73, 0x5f, 0x73, 0x77, 0x65
        /*0026*/ 	.byte	0x65, 0x70, 0x5f, 0x73, 0x72, 0x63, 0x2f, 0x69, 0x6e, 0x63, 0x6c, 0x75, 0x64, 0x65, 0x2f, 0x63
        /*0036*/ 	.byte	0x75, 0x74, 0x65, 0x2f, 0x70, 0x6f, 0x69, 0x6e, 0x74, 0x65, 0x72, 0x5f, 0x66, 0x6c, 0x61, 0x67
        /*0046*/ 	.byte	0x67, 0x65, 0x64, 0x2e, 0x68, 0x70, 0x70, 0x00
	.type		__unnamed_1,@object
	.size		__unnamed_1,(__unnamed_2 - __unnamed_1)
__unnamed_1:
        /*004e*/ 	.byte	0x61, 0x75, 0x74, 0x6f, 0x20, 0x63, 0x75, 0x74, 0x65, 0x3a, 0x3a, 0x61, 0x73, 0x5f, 0x70, 0x6f
        /* <DEDUP_REMOVED lines=27> */
        /*020e*/ 	.byte	0x3a, 0x43, 0x3c, 0x34, 0x30, 0x39, 0x36, 0x3e, 0x3e, 0x3e, 0x3e, 0x3e, 0x5d, 0x00
	.type		__unnamed_2,@object
	.size		__unnamed_2,(.L_1 - __unnamed_2)
__unnamed_2:
        /* <DEDUP_REMOVED lines=29> */
.L_1:


//--------------------- .nv.shared._ZN7cutlass13device_kernelINS_4gemm6kernel13GemmUniversalIN4cute5tupleIJiiiiEEENS1_10collective13CollectiveMmaINS1_37MainloopSm90TmaGmmaWarpSpecializedFP8ILi12ENS5_IJNS4_1CILi2EEENSA_ILi1EEESC_EEENS1_35KernelTmaWarpSpecializedCooperativeEEENS5_IJNSA_ILi128EEESG_NSA_ILi64EEEEEENS_12float_e4m3_tENS5_IJlSC_lEEESJ_SK_NS4_8TiledMMAINS4_8MMA_AtomIJNS4_4SM904GMMA31MMA_64x128x32_F32E4M3E4M3_SS_TNILNSO_7ScaleInE1ELSQ_1EEEEEENS4_6LayoutISD_NS5_IJSC_NSA_ILi0EEESU_EEEEENS5_IJNS4_10UnderscoreESX_SX_EEEEENS4_13SM90_TMA_LOADENS4_14ComposedLayoutINS4_7SwizzleILi2ELi4ELi3EEENS4_18smem_ptr_flag_bitsILi8EEENST_INS5_IJNSA_ILi8EEESH_EEENS5_IJSH_SC_EEEEEEEvNS4_8identityENS4_23SM90_TMA_LOAD_MULTICASTES1A_vS1B_EENS_8epilogue10collective18CollectiveEpilogueINS1E_22Sm90TmaWarpSpecializedILi4ELi2ELi16ELb0ELb0EEEJSI_NS5_IJSG_NSA_ILi32EEEEEESJ_SK_SJ_SK_NS1E_6fusion15FusionCallbacksIS1I_NS1L_13LinCombEltActINS1E_6thread4ReLuESJ_fSJ_fLNS_15FloatRoundStyleE2EEESI_S1K_JEEES10_NS11_INS12_ILi1ELi4ELi3EEES15_NST_INS5_IJS16_S1J_EEENS5_IJS1J_SC_EEEEEEENS4_39AutoVectorizingCopyWithAssumedAlignmentILi128EEENS4_14SM90_TMA_STOREES1X_S1Z_NS4_9Copy_AtomIJNS4_17SM90_U32x4_STSM_NENS_6half_tEEEEvEEEvvEEEEvNT_6ParamsE --------------------------
	.section	.nv.shared._ZN7cutlass13device_kernelINS_4gemm6kernel13GemmUniversalIN4cute5tupleIJiiiiEEENS1_10collective13CollectiveMmaINS1_37MainloopSm90TmaGmmaWarpSpecializedFP8ILi12ENS5_IJNS4_1CILi2EEENSA_ILi1EEESC_EEENS1_35KernelTmaWarpSpecializedCooperativeEEENS5_IJNSA_ILi128EEESG_NSA_ILi64EEEEEENS_12float_e4m3_tENS5_IJlSC_lEEESJ_SK_NS4_8TiledMMAINS4_8MMA_AtomIJNS4_4SM904GMMA31MMA_64x128x32_F32E4M3E4M3_SS_TNILNSO_7ScaleInE1ELSQ_1EEEEEENS4_6LayoutISD_NS5_IJSC_NSA_ILi0EEESU_EEEEENS5_IJNS4_10UnderscoreESX_SX_EEEEENS4_13SM90_TMA_LOADENS4_14ComposedLayoutINS4_7SwizzleILi2ELi4ELi3EEENS4_18smem_ptr_flag_bitsILi8EEENST_INS5_IJNSA_ILi8EEESH_EEENS5_IJSH_SC_EEEEEEEvNS4_8identityENS4_23SM90_TMA_LOAD_MULTICASTES1A_vS1B_EENS_8epilogue10collective18CollectiveEpilogueINS1E_22Sm90TmaWarpSpecializedILi4ELi2ELi16ELb0ELb0EEEJSI_NS5_IJSG_NSA_ILi32EEEEEESJ_SK_SJ_SK_NS1E_6fusion15FusionCallbacksIS1I_NS1L_13LinCombEltActINS1E_6thread4ReLuESJ_fSJ_fLNS_15FloatRoundStyleE2EEESI_S1K_JEEES10_NS11_INS12_ILi1ELi4ELi3EEES15_NST_INS5_IJS16_S1J_EEENS5_IJS1J_SC_EEEEEEENS4_39AutoVectorizingCopyWithAssumedAlignmentILi128EEENS4_14SM90_TMA_STOREES1X_S1Z_NS4_9Copy_AtomIJNS4_17SM90_U32x4_STSM_NENS_6half_tEEEEvEEEvvEEEEvNT_6ParamsE,"aw",@nobits
	.sectionflags	@""
	.align	16
	.zero		1024


//--------------------- .nv.shared.reserved.0     --------------------------
	.section	.nv.shared.reserved.0,"aw",@nobits
	.weak		__nv_reservedSMEM_offset_0_alias
	.size		__nv_reservedSMEM_offset_0_alias, 0, 0
	.other		__nv_reservedSMEM_offset_0_alias,@"STO_CUDA_RESERVED_SHARED STV_DEFAULT"
__nv_reservedSMEM_offset_0_alias:
	.zero		0


//--------------------- .nv.global                --------------------------
	.section	.nv.global,"aw",@nobits
.nv.global:
	.type		_ZN39_INTERNAL_df238486_4_k_cu_5e6d27b4_27884cute1_E,@object
	.size		_ZN39_INTERNAL_df238486_4_k_cu_5e6d27b4_27884cute1_E,(_ZN39_INTERNAL_df238486_4_k_cu_5e6d27b4_27884cuda3std3__45__cpo6cbeginE - _ZN39_INTERNAL_df238486_4_k_cu_5e6d27b4_27884cute1_E)
_ZN39_INTERNAL_df238486_4_k_cu_5e6d27b4_27884cute1_E:
	.zero		1
	.type		_ZN39_INTERNAL_df238486_4_k_cu_5e6d27b4_27884cuda3std3__45__cpo6cbeginE,@object
	.size		_ZN39_INTERNAL_df238486_4_k_cu_5e6d27b4_27884cuda3std3__45__cpo6cbeginE,(_ZN39_INTERNAL_df238486_4_k_cu_5e6d27b4_27884cuda3std3__48in_placeE - _ZN39_INTERNAL_df238486_4_k_cu_5e6d27b4_27884cuda3std3__45__cpo6cbeginE)
_ZN39_INTERNAL_df238486_4_k_cu_5e6d27b4_27884cuda3std3__45__cpo6cbeginE:
	.zero		1
	.type		_ZN39_INTERNAL_df238486_4_k_cu_5e6d27b4_27884cuda3std3__48in_placeE,@object
	.size		_ZN39_INTERNAL_df238486_4_k_cu_5e6d27b4_27884cuda3std3__48in_placeE,(_ZN39_INTERNAL_df238486_4_k_cu_5e6d27b4_27884cuda3std6ranges3__45__cpo9iter_moveE - _ZN39_INTERNAL_df238486_4_k_cu_5e6d27b4_27884cuda3std3__48in_placeE)
_ZN39_INTERNAL_df238486_4_k_cu_5e6d27b4_27884cuda3std3__48in_placeE:
	.zero		1
	.type		_ZN39_INTERNAL_df238486_4_k_cu_5e6d27b4_27884cuda3std6ranges3__45__cpo9iter_moveE,@object
	.size		_ZN39_INTERNAL_df238486_4_k_cu_5e6d27b4_27884cuda3std6ranges3__45__cpo9iter_moveE,(_ZN39_INTERNAL_df238486_4_k_cu_5e6d27b4_27884cuda3std3__45__cpo5beginE - _ZN39_INTERNAL_df238486_4_k_cu_5e6d27b4_27884cuda3std6ranges3__45__cpo9iter_moveE)
_ZN39_INTERNAL_df238486_4_k_cu_5e6d27b4_27884cuda3std6ranges3__45__cpo9iter_moveE:
	.zero		1
	.type		_ZN39_INTERNAL_df238486_4_k_cu_5e6d27b4_27884cuda3std3__45__cpo5beginE,@object
	.size		_ZN39_INTERNAL_df238486_4_k_cu_5e6d27b4_27884cuda3std3__45__cpo5beginE,(_ZN39_INTERNAL_df238486_4_k_cu_5e6d27b4_27884cuda3std3__441_GLOBAL__N__df238486_4_k_cu_5e6d27b4_27886ignoreE - _ZN39_INTERNAL_df238486_4_k_cu_5e6d27b4_27884cuda3std3__45__cpo5beginE)
_ZN39_INTERNAL_df238486_4_k_cu_5e6d27b4_27884cuda3std3__45__cpo5beginE:
	.zero		1
	.type		_ZN39_INTERNAL_df238486_4_k_cu_5e6d27b4_27884cuda3std3__441_GLOBAL__N__df238486_4_k_cu_5e6d27b4_27886ignoreE,@object
	.size		_ZN39_INTERNAL_df238486_4_k_cu_5e6d27b4_27884cuda3std3__441_GLOBAL__N__df238486_4_k_cu_5e6d27b4_27886ignoreE,(_ZN39_INTERNAL_df238486_4_k_cu_5e6d27b4_27884cute7productE - _ZN39_INTERNAL_df238486_4_k_cu_5e6d27b4_27884cuda3std3__441_GLOBAL__N__df238486_4_k_cu_5e6d27b4_27886ignoreE)
_ZN39_INTERNAL_df238486_4_k_cu_5e6d27b4_27884cuda3std3__441_GLOBAL__N__df238486_4_k_cu_5e6d27b4_27886ignoreE:
	.zero		1
	.type		_ZN39_INTERNAL_df238486_4_k_cu_5e6d27b4_27884cute7productE,@object
	.size		_ZN39_INTERNAL_df238486_4_k_cu_5e6d27b4_27884cute7productE,(_ZN39_INTERNAL_df238486_4_k_cu_5e6d27b4_27884cuda3std3__45__cpo3endE - _ZN39_INTERNAL_df238486_4_k_cu_5e6d27b4_27884cute7productE)
_ZN39_INTERNAL_df238486_4_k_cu_5e6d27b4_27884cute7productE:
	.zero		1
	.type		_ZN39_INTERNAL_df238486_4_k_cu_5e6d27b4_27884cuda3std3__45__cpo3endE,@object
	.size		_ZN39_INTERNAL_df238486_4_k_cu_5e6d27b4_27884cuda3std3__45__cpo3endE,(_ZN39_INTERNAL_df238486_4_k_cu_5e6d27b4_27884cuda3std3__419piecewise_constructE - _ZN39_INTERNAL_df238486_4_k_cu_5e6d27b4_27884cuda3std3__45__cpo3endE)
_ZN39_INTERNAL_df238486_4_k_cu_5e6d27b4_27884cuda3std3__45__cpo3endE:
	.zero		1
	.type		_ZN39_INTERNAL_df238486_4_k_cu_5e6d27b4_27884cuda3std3__419piecewise_constructE,@object
	.size		_ZN39_INTERNAL_df238486_4_k_cu_5e6d27b4_27884cuda3std3__419piecewise_constructE,(_ZN39_INTERNAL_df238486_4_k_cu_5e6d27b4_27884cuda3std3__45__cpo4cendE - _ZN39_INTERNAL_df238486_4_k_cu_5e6d27b4_27884cuda3std3__419piecewise_constructE)
_ZN39_INTERNAL_df238486_4_k_cu_5e6d27b4_27884cuda3std3__419piecewise_constructE:
	.zero		1
	.type		_ZN39_INTERNAL_df238486_4_k_cu_5e6d27b4_27884cuda3std3__45__cpo4cendE,@object
	.size		_ZN39_INTERNAL_df238486_4_k_cu_5e6d27b4_27884cuda3std3__45__cpo4cendE,(_ZN39_INTERNAL_df238486_4_k_cu_5e6d27b4_27884cuda3std6ranges3__45__cpo4swapE - _ZN39_INTERNAL_df238486_4_k_cu_5e6d27b4_27884cuda3std3__45__cpo4cendE)
_ZN39_INTERNAL_df238486_4_k_cu_5e6d27b4_27884cuda3std3__45__cpo4cendE:
	.zero		1
	.type		_ZN39_INTERNAL_df238486_4_k_cu_5e6d27b4_27884cuda3std6ranges3__45__cpo4swapE,@object
	.size		_ZN39_INTERNAL_df238486_4_k_cu_5e6d27b4_27884cuda3std6ranges3__45__cpo4swapE,(.L_9 - _ZN39_INTERNAL_df238486_4_k_cu_5e6d27b4_27884cuda3std6ranges3__45__cpo4swapE)
_ZN39_INTERNAL_df238486_4_k_cu_5e6d27b4_27884cuda3std6ranges3__45__cpo4swapE:
	.zero		1
.L_9:


//--------------------- .nv.constant0._ZN7cutlass13device_kernelINS_4gemm6kernel13GemmUniversalIN4cute5tupleIJiiiiEEENS1_10collective13CollectiveMmaINS1_37MainloopSm90TmaGmmaWarpSpecializedFP8ILi12ENS5_IJNS4_1CILi2EEENSA_ILi1EEESC_EEENS1_35KernelTmaWarpSpecializedCooperativeEEENS5_IJNSA_ILi128EEESG_NSA_ILi64EEEEEENS_12float_e4m3_tENS5_IJlSC_lEEESJ_SK_NS4_8TiledMMAINS4_8MMA_AtomIJNS4_4SM904GMMA31MMA_64x128x32_F32E4M3E4M3_SS_TNILNSO_7ScaleInE1ELSQ_1EEEEEENS4_6LayoutISD_NS5_IJSC_NSA_ILi0EEESU_EEEEENS5_IJNS4_10UnderscoreESX_SX_EEEEENS4_13SM90_TMA_LOADENS4_14ComposedLayoutINS4_7SwizzleILi2ELi4ELi3EEENS4_18smem_ptr_flag_bitsILi8EEENST_INS5_IJNSA_ILi8EEESH_EEENS5_IJSH_SC_EEEEEEEvNS4_8identityENS4_23SM90_TMA_LOAD_MULTICASTES1A_vS1B_EENS_8epilogue10collective18CollectiveEpilogueINS1E_22Sm90TmaWarpSpecializedILi4ELi2ELi16ELb0ELb0EEEJSI_NS5_IJSG_NSA_ILi32EEEEEESJ_SK_SJ_SK_NS1E_6fusion15FusionCallbacksIS1I_NS1L_13LinCombEltActINS1E_6thread4ReLuESJ_fSJ_fLNS_15FloatRoundStyleE2EEESI_S1K_JEEES10_NS11_INS12_ILi1ELi4ELi3EEES15_NST_INS5_IJS16_S1J_EEENS5_IJS1J_SC_EEEEEEENS4_39AutoVectorizingCopyWithAssumedAlignmentILi128EEENS4_14SM90_TMA_STOREES1X_S1Z_NS4_9Copy_AtomIJNS4_17SM90_U32x4_STSM_NENS_6half_tEEEEvEEEvvEEEEvNT_6ParamsE --------------------------
	.section	.nv.constant0._ZN7cutlass13device_kernelINS_4gemm6kernel13GemmUniversalIN4cute5tupleIJiiiiEEENS1_10collective13CollectiveMmaINS1_37MainloopSm90TmaGmmaWarpSpecializedFP8ILi12ENS5_IJNS4_1CILi2EEENSA_ILi1EEESC_EEENS1_35KernelTmaWarpSpecializedCooperativeEEENS5_IJNSA_ILi128EEESG_NSA_ILi64EEEEEENS_12float_e4m3_tENS5_IJlSC_lEEESJ_SK_NS4_8TiledMMAINS4_8MMA_AtomIJNS4_4SM904GMMA31MMA_64x128x32_F32E4M3E4M3_SS_TNILNSO_7ScaleInE1ELSQ_1EEEEEENS4_6LayoutISD_NS5_IJSC_NSA_ILi0EEESU_EEEEENS5_IJNS4_10UnderscoreESX_SX_EEEEENS4_13SM90_TMA_LOADENS4_14ComposedLayoutINS4_7SwizzleILi2ELi4ELi3EEENS4_18smem_ptr_flag_bitsILi8EEENST_INS5_IJNSA_ILi8EEESH_EEENS5_IJSH_SC_EEEEEEEvNS4_8identityENS4_23SM90_TMA_LOAD_MULTICASTES1A_vS1B_EENS_8epilogue10collective18CollectiveEpilogueINS1E_22Sm90TmaWarpSpecializedILi4ELi2ELi16ELb0ELb0EEEJSI_NS5_IJSG_NSA_ILi32EEEEEESJ_SK_SJ_SK_NS1E_6fusion15FusionCallbacksIS1I_NS1L_13LinCombEltActINS1E_6thread4ReLuESJ_fSJ_fLNS_15FloatRoundStyleE2EEESI_S1K_JEEES10_NS11_INS12_ILi1ELi4ELi3EEES15_NST_INS5_IJS16_S1J_EEENS5_IJS1J_SC_EEEEEEENS4_39AutoVectorizingCopyWithAssumedAlignmentILi128EEENS4_14SM90_TMA_STOREES1X_S1Z_NS4_9Copy_AtomIJNS4_17SM90_U32x4_STSM_NENS_6half_tEEEEvEEEvvEEEEvNT_6ParamsE,"a",@progbits
	.sectionflags	@""
	.align	4
.nv.constant0._ZN7cutlass13device_kernelINS_4gemm6kernel13GemmUniversalIN4cute5tupleIJiiiiEEENS1_10collective13CollectiveMmaINS1_37MainloopSm90TmaGmmaWarpSpecializedFP8ILi12ENS5_IJNS4_1CILi2EEENSA_ILi1EEESC_EEENS1_35KernelTmaWarpSpecializedCooperativeEEENS5_IJNSA_ILi128EEESG_NSA_ILi64EEEEEENS_12float_e4m3_tENS5_IJlSC_lEEESJ_SK_NS4_8TiledMMAINS4_8MMA_AtomIJNS4_4SM904GMMA31MMA_64x128x32_F32E4M3E4M3_SS_TNILNSO_7ScaleInE1ELSQ_1EEEEEENS4_6LayoutISD_NS5_IJSC_NSA_ILi0EEESU_EEEEENS5_IJNS4_10UnderscoreESX_SX_EEEEENS4_13SM90_TMA_LOADENS4_14ComposedLayoutINS4_7SwizzleILi2ELi4ELi3EEENS4_18smem_ptr_flag_bitsILi8EEENST_INS5_IJNSA_ILi8EEESH_EEENS5_IJSH_SC_EEEEEEEvNS4_8identityENS4_23SM90_TMA_LOAD_MULTICASTES1A_vS1B_EENS_8epilogue10collective18CollectiveEpilogueINS1E_22Sm90TmaWarpSpecializedILi4ELi2ELi16ELb0ELb0EEEJSI_NS5_IJSG_NSA_ILi32EEEEEESJ_SK_SJ_SK_NS1E_6fusion15FusionCallbacksIS1I_NS1L_13LinCombEltActINS1E_6thread4ReLuESJ_fSJ_fLNS_15FloatRoundStyleE2EEESI_S1K_JEEES10_NS11_INS12_ILi1ELi4ELi3EEES15_NST_INS5_IJS16_S1J_EEENS5_IJS1J_SC_EEEEEEENS4_39AutoVectorizingCopyWithAssumedAlignmentILi128EEENS4_14SM90_TMA_STOREES1X_S1Z_NS4_9Copy_AtomIJNS4_17SM90_U32x4_STSM_NENS_6half_tEEEEvEEEvvEEEEvNT_6ParamsE:
	.zero		2432


//--------------------- SYMBOLS --------------------------

	.type		.nv.reservedSmem.offset0,@object
	.size		.nv.reservedSmem.offset0,0x4
	.type		__assertfail,@function
